def attn_fwd(
    Q,
    K,
    V,
    Out,
    Lse,
    sm_scale,
    stride_qz,
    stride_qh,
    stride_qm,
    stride_qk,
    stride_kz,
    stride_kh,
    stride_kn,
    stride_kk,
    stride_vz,
    stride_vh,
    stride_vn,
    stride_vk,
    stride_oz,
    stride_oh,
    stride_om,
    stride_ok,
    seqlen_q,
    seqlen_k,
    BLOCK_M: tl.constexpr,
    BLOCK_N: tl.constexpr,
    HEAD_DIM: tl.constexpr,
    CAUSAL: tl.constexpr,
):
    start_m = tl.program_id(0)
    off_hz = tl.program_id(1)
    q_off = off_hz * stride_qh
    k_off = off_hz * stride_kh
    v_off = off_hz * stride_vh
    offs_m = start_m * BLOCK_M + tl.arange(0, BLOCK_M)
    offs_d = tl.arange(0, HEAD_DIM)
    offs_n = tl.arange(0, BLOCK_N)
    q_ptrs = Q + q_off + offs_m[:, None] * stride_qm + offs_d[None, :] * stride_qk
    k_ptrs = K + k_off + offs_d[:, None] * stride_kk + offs_n[None, :] * stride_kn
    v_ptrs = V + v_off + offs_n[:, None] * stride_vn + offs_d[None, :] * stride_vk
    m_i = tl.full([BLOCK_M], float("-inf"), dtype=tl.float32)
    l_i = tl.zeros([BLOCK_M], dtype=tl.float32) + 1.0
    acc = tl.zeros([BLOCK_M, HEAD_DIM], dtype=tl.float32)
    q = tl.load(q_ptrs)
    acc, l_i, m_i = _attn_fwd_inner(
        acc,
        l_i,
        m_i,
        q,
        k_ptrs,
        v_ptrs,
        sm_scale,
        stride_kn,
        stride_vn,
        start_m,
        seqlen_k,
        BLOCK_M,
        BLOCK_N,
        HEAD_DIM,
        CAUSAL,
    )
    acc = acc / l_i[:, None]
    lse = m_i + tl.math.log2(l_i) / 1.4426950408889634
    o_ptrs = (
        Out
        + off_hz * stride_oh
        + offs_m[:, None] * stride_om
        + offs_d[None, :] * stride_ok
    )
    tl.store(o_ptrs, acc.to(Out.dtype.element_ty))
    tl.store(Lse + off_hz * seqlen_q + offs_m, lse)

# config = {"BLOCK_M": 128, "BLOCK_N": 16, "HEAD_DIM": 32, "arch": "sm_80", "causal": true, "dtype": "bf16", "num_stages": 4, "num_warps": 8}
# arch = sm_80


// ===== COMPILED SASS (sm_80) =====

	.target	sm_80

	.elftype	@"ET_EXEC"


//--------------------- .note.nv.tkinfo           --------------------------
	.section	.note.nv.tkinfo,"",@"SHT_NOTE"
	.sectionflags	@"SHF_NOTE_NV_TKINFO"
	.tkinfo
        /*0018*/ 	.word	0x00000002
        /*0030*/ 	.string	""
        /*0030*/ 	.string	"ptxas"
        /*0030*/ 	.string	"Cuda compilation tools, release 13.0, V13.0.88"
        /*0030*/ 	.string	"Build cuda_13.0.r13.0/compiler.36424714_0"
        /*0030*/ 	.string	"-v  -suppress-debug-info  -lineinfo  -arch sm_80 "



//--------------------- .note.nv.cuinfo           --------------------------
	.section	.note.nv.cuinfo,"",@"SHT_NOTE"
	.sectionflags	@"SHF_NOTE_NV_CUINFO"
        /*0018*/ 	.short	0x0002
        /*001a*/ 	.short	0x0050
        /*001c*/ 	.short	0x0082
	.zero		2


//--------------------- .nv.info                  --------------------------
	.section	.nv.info,"",@"SHT_CUDA_INFO"
	.align	4


	//----- nvinfo : EIATTR_REGCOUNT
	.align		4
        /*0000*/ 	.byte	0x04, 0x2f
        /*0002*/ 	.short	(.L_2 - .L_1)
	.align		4
.L_1:
        /*0004*/ 	.word	index@(attn_fwd)
        /*0008*/ 	.word	0x00000040


	//----- nvinfo : EIATTR_FRAME_SIZE
	.align		4
.L_2:
        /*000c*/ 	.byte	0x04, 0x11
        /*000e*/ 	.short	(.L_4 - .L_3)
	.align		4
.L_3:
        /*0010*/ 	.word	index@(attn_fwd)
        /*0014*/ 	.word	0x00000000


	//----- nvinfo : EIATTR_MIN_STACK_SIZE
	.align		4
.L_4:
        /*0018*/ 	.byte	0x04, 0x12
        /*001a*/ 	.short	(.L_6 - .L_5)
	.align		4
.L_5:
        /*001c*/ 	.word	index@(attn_fwd)
        /*0020*/ 	.word	0x00000000
.L_6:


//--------------------- .nv.info.attn_fwd         --------------------------
	.section	.nv.info.attn_fwd,"",@"SHT_CUDA_INFO"
	.sectionflags	@""
	.align	4


	//----- nvinfo : EIATTR_CUDA_API_VERSION
	.align		4
        /*0000*/ 	.byte	0x04, 0x37
        /*0002*/ 	.short	(.L_8 - .L_7)
.L_7:
        /*0004*/ 	.word	0x00000082


	//----- nvinfo : EIATTR_SW2861232_WAR
	.align		4
.L_8:
        /*0008*/ 	.byte	0x01, 0x35
	.zero		2


	//----- nvinfo : EIATTR_PARAM_CBANK
	.align		4
        /*000c*/ 	.byte	0x04, 0x0a
        /*000e*/ 	.short	(.L_10 - .L_9)
	.align		4
.L_9:
        /*0010*/ 	.word	index@(.nv.constant0.attn_fwd)
        /*0014*/ 	.short	0x0160
        /*0016*/ 	.short	0x0088


	//----- nvinfo : EIATTR_CBANK_PARAM_SIZE
	.align		4
.L_10:
        /*0018*/ 	.byte	0x03, 0x19
        /*001a*/ 	.short	0x0088


	//----- nvinfo : EIATTR_KPARAM_INFO
	.align		4
        /*001c*/ 	.byte	0x04, 0x17
        /*001e*/ 	.short	(.L_12 - .L_11)
.L_11:
        /*0020*/ 	.word	0x00000000
        /*0024*/ 	.short	0x0019
        /*0026*/ 	.short	0x0080
        /*0028*/ 	.byte	0x00, 0xf4, 0x21, 0x00


	//----- nvinfo : EIATTR_KPARAM_INFO
	.align		4
.L_12:
        /*002c*/ 	.byte	0x04, 0x17
        /*002e*/ 	.short	(.L_14 - .L_13)
.L_13:
        /*0030*/ 	.word	0x00000000
        /*0034*/ 	.short	0x0018
        /*0036*/ 	.short	0x0078
        /*0038*/ 	.byte	0x00, 0xf4, 0x21, 0x00


	//----- nvinfo : EIATTR_KPARAM_INFO
	.align		4
.L_14:
        /*003c*/ 	.byte	0x04, 0x17
        /*003e*/ 	.short	(.L_16 - .L_15)
.L_15:
        /*0040*/ 	.word	0x00000000
        /*0044*/ 	.short	0x0017
        /*0046*/ 	.short	0x0070
        /*0048*/ 	.byte	0x00, 0xf0, 0x11, 0x00


	//----- nvinfo : EIATTR_KPARAM_INFO
	.align		4
.L_16:
        /*004c*/ 	.byte	0x04, 0x17
        /*004e*/ 	.short	(.L_18 - .L_17)
.L_17:
        /*0050*/ 	.word	0x00000000
        /*0054*/ 	.short	0x0016
        /*0056*/ 	.short	0x006c
        /*0058*/ 	.byte	0x00, 0xf0, 0x11, 0x00


	//----- nvinfo : EIATTR_KPARAM_INFO
	.align		4
.L_18:
        /*005c*/ 	.byte	0x04, 0x17
        /*005e*/ 	.short	(.L_20 - .L_19)
.L_19:
        /*0060*/ 	.word	0x00000000
        /*0064*/ 	.short	0x0015
        /*0066*/ 	.short	0x0068
        /*0068*/ 	.byte	0x00, 0xf0, 0x11, 0x00


	//----- nvinfo : EIATTR_KPARAM_INFO
	.align		4
.L_20:
        /*006c*/ 	.byte	0x04, 0x17
        /*006e*/ 	.short	(.L_22 - .L_21)
.L_21:
        /*0070*/ 	.word	0x00000000
        /*0074*/ 	.short	0x0014
        /*0076*/ 	.short	0x0064
        /*0078*/ 	.byte	0x00, 0xf0, 0x11, 0x00


	//----- nvinfo : EIATTR_KPARAM_INFO
	.align		4
.L_22:
        /*007c*/ 	.byte	0x04, 0x17
        /*007e*/ 	.short	(.L_24 - .L_23)
.L_23:
        /*0080*/ 	.word	0x00000000
        /*0084*/ 	.short	0x0013
        /*0086*/ 	.short	0x0060
        /*0088*/ 	.byte	0x00, 0xf0, 0x11, 0x00


	//----- nvinfo : EIATTR_KPARAM_INFO
	.align		4
.L_24:
        /*008c*/ 	.byte	0x04, 0x17
        /*008e*/ 	.short	(.L_26 - .L_25)
.L_25:
        /*0090*/ 	.word	0x00000000
        /*0094*/ 	.short	0x0012
        /*0096*/ 	.short	0x005c
        /*0098*/ 	.byte	0x00, 0xf0, 0x11, 0x00


	//----- nvinfo : EIATTR_KPARAM_INFO
	.align		4
.L_26:
        /*009c*/ 	.byte	0x04, 0x17
        /*009e*/ 	.short	(.L_28 - .L_27)
.L_27:
        /*00a0*/ 	.word	0x00000000
        /*00a4*/ 	.short	0x0011
        /*00a6*/ 	.short	0x0058
        /*00a8*/ 	.byte	0x00, 0xf0, 0x11, 0x00


	//----- nvinfo : EIATTR_KPARAM_INFO
	.align		4
.L_28:
        /*00ac*/ 	.byte	0x04, 0x17
        /*00ae*/ 	.short	(.L_30 - .L_29)
.L_29:
        /*00b0*/ 	.word	0x00000000
        /*00b4*/ 	.short	0x0010
        /*00b6*/ 	.short	0x0054
        /*00b8*/ 	.byte	0x00, 0xf0, 0x11, 0x00


	//----- nvinfo : EIATTR_KPARAM_INFO
	.align		4
.L_30:
        /*00bc*/ 	.byte	0x04, 0x17
        /*00be*/ 	.short	(.L_32 - .L_31)
.L_31:
        /*00c0*/ 	.word	0x00000000
        /*00c4*/ 	.short	0x000f
        /*00c6*/ 	.short	0x0050
        /*00c8*/ 	.byte	0x00, 0xf0, 0x11, 0x00


	//----- nvinfo : EIATTR_KPARAM_INFO
	.align		4
.L_32:
        /*00cc*/ 	.byte	0x04, 0x17
        /*00ce*/ 	.short	(.L_34 - .L_33)
.L_33:
        /*00d0*/ 	.word	0x00000000
        /*00d4*/ 	.short	0x000e
        /*00d6*/ 	.short	0x004c
        /*00d8*/ 	.byte	0x00, 0xf0, 0x11, 0x00


	//----- nvinfo : EIATTR_KPARAM_INFO
	.align		4
.L_34:
        /*00dc*/ 	.byte	0x04, 0x17
        /*00de*/ 	.short	(.L_36 - .L_35)
.L_35:
        /*00e0*/ 	.word	0x00000000
        /*00e4*/ 	.short	0x000d
        /*00e6*/ 	.short	0x0048
        /*00e8*/ 	.byte	0x00, 0xf0, 0x11, 0x00


	//----- nvinfo : EIATTR_KPARAM_INFO
	.align		4
.L_36:
        /*00ec*/ 	.byte	0x04, 0x17
        /*00ee*/ 	.short	(.L_38 - .L_37)
.L_37:
        /*00f0*/ 	.word	0x00000000
        /*00f4*/ 	.short	0x000c
        /*00f6*/ 	.short	0x0044
        /*00f8*/ 	.byte	0x00, 0xf0, 0x11, 0x00


	//----- nvinfo : EIATTR_KPARAM_INFO
	.align		4
.L_38:
        /*00fc*/ 	.byte	0x04, 0x17
        /*00fe*/ 	.short	(.L_40 - .L_39)
.L_39:
        /*0100*/ 	.word	0x00000000
        /*0104*/ 	.short	0x000b
        /*0106*/ 	.short	0x0040
        /*0108*/ 	.byte	0x00, 0xf0, 0x11, 0x00


	//----- nvinfo : EIATTR_KPARAM_INFO
	.align		4
.L_40:
        /*010c*/ 	.byte	0x04, 0x17
        /*010e*/ 	.short	(.L_42 - .L_41)
.L_41:
        /*0110*/ 	.word	0x00000000
        /*0114*/ 	.short	0x000a
        /*0116*/ 	.short	0x003c
        /*0118*/ 	.byte	0x00, 0xf0, 0x11, 0x00


	//----- nvinfo : EIATTR_KPARAM_INFO
	.align		4
.L_42:
        /*011c*/ 	.byte	0x04, 0x17
        /*011e*/ 	.short	(.L_44 - .L_43)
.L_43:
        /*0120*/ 	.word	0x00000000
        /*0124*/ 	.short	0x0009
        /*0126*/ 	.short	0x0038
        /*0128*/ 	.byte	0x00, 0xf0, 0x11, 0x00


	//----- nvinfo : EIATTR_KPARAM_INFO
	.align		4
.L_44:
        /*012c*/ 	.byte	0x04, 0x17
        /*012e*/ 	.short	(.L_46 - .L_45)
.L_45:
        /*0130*/ 	.word	0x00000000
        /*0134*/ 	.short	0x0008
        /*0136*/ 	.short	0x0034
        /*0138*/ 	.byte	0x00, 0xf0, 0x11, 0x00


	//----- nvinfo : EIATTR_KPARAM_INFO
	.align		4
.L_46:
        /*013c*/ 	.byte	0x04, 0x17
        /*013e*/ 	.short	(.L_48 - .L_47)
.L_47:
        /*0140*/ 	.word	0x00000000
        /*0144*/ 	.short	0x0007
        /*0146*/ 	.short	0x0030
        /*0148*/ 	.byte	0x00, 0xf0, 0x11, 0x00


	//----- nvinfo : EIATTR_KPARAM_INFO
	.align		4
.L_48:
        /*014c*/ 	.byte	0x04, 0x17
        /*014e*/ 	.short	(.L_50 - .L_49)
.L_49:
        /*0150*/ 	.word	0x00000000
        /*0154*/ 	.short	0x0006
        /*0156*/ 	.short	0x002c
        /*0158*/ 	.byte	0x00, 0xf0, 0x11, 0x00


	//----- nvinfo : EIATTR_KPARAM_INFO
	.align		4
.L_50:
        /*015c*/ 	.byte	0x04, 0x17
        /*015e*/ 	.short	(.L_52 - .L_51)
.L_51:
        /*0160*/ 	.word	0x00000000
        /*0164*/ 	.short	0x0005
        /*0166*/ 	.short	0x0028
        /*0168*/ 	.byte	0x00, 0xf0, 0x11, 0x00


	//----- nvinfo : EIATTR_KPARAM_INFO
	.align		4
.L_52:
        /*016c*/ 	.byte	0x04, 0x17
        /*016e*/ 	.short	(.L_54 - .L_53)
.L_53:
        /*0170*/ 	.word	0x00000000
        /*0174*/ 	.short	0x0004
        /*0176*/ 	.short	0x0020
        /*0178*/ 	.byte	0x00, 0xf4, 0x21, 0x00


	//----- nvinfo : EIATTR_KPARAM_INFO
	.align		4
.L_54:
        /*017c*/ 	.byte	0x04, 0x17
        /*017e*/ 	.short	(.L_56 - .L_55)
.L_55:
        /*0180*/ 	.word	0x00000000
        /*0184*/ 	.short	0x0003
        /*0186*/ 	.short	0x0018
        /*0188*/ 	.byte	0x00, 0xf4, 0x21, 0x00


	//----- nvinfo : EIATTR_KPARAM_INFO
	.align		4
.L_56:
        /*018c*/ 	.byte	0x04, 0x17
        /*018e*/ 	.short	(.L_58 - .L_57)
.L_57:
        /*0190*/ 	.word	0x00000000
        /*0194*/ 	.short	0x0002
        /*0196*/ 	.short	0x0010
        /*0198*/ 	.byte	0x00, 0xf4, 0x21, 0x00


	//----- nvinfo : EIATTR_KPARAM_INFO
	.align		4
.L_58:
        /*019c*/ 	.byte	0x04, 0x17
        /*019e*/ 	.short	(.L_60 - .L_59)
.L_59:
        /*01a0*/ 	.word	0x00000000
        /*01a4*/ 	.short	0x0001
        /*01a6*/ 	.short	0x0008
        /*01a8*/ 	.byte	0x00, 0xf4, 0x21, 0x00


	//----- nvinfo : EIATTR_KPARAM_INFO
	.align		4
.L_60:
        /*01ac*/ 	.byte	0x04, 0x17
        /*01ae*/ 	.short	(.L_62 - .L_61)
.L_61:
        /*01b0*/ 	.word	0x00000000
        /*01b4*/ 	.short	0x0000
        /*01b6*/ 	.short	0x0000
        /*01b8*/ 	.byte	0x00, 0xf4, 0x21, 0x00


	//----- nvinfo : EIATTR_MAXREG_COUNT
	.align		4
.L_62:
        /*01bc*/ 	.byte	0x03, 0x1b
        /*01be*/ 	.short	0x00ff


	//----- nvinfo : EIATTR_NUM_BARRIERS
	.align		4
        /*01c0*/ 	.byte	0x02, 0x4c
        /*01c2*/ 	.byte	0x01
	.zero		1


	//----- nvinfo : EIATTR_MERCURY_ISA_VERSION
	.align		4
        /*01c4*/ 	.byte	0x03, 0x5f
        /*01c6*/ 	.short	0x0000


	//----- nvinfo : EIATTR_COOP_GROUP_MASK_REGIDS
	.align		4
        /*01c8*/ 	.byte	0x04, 0x29
        /*01ca*/ 	.short	(.L_64 - .L_63)


	//   ....[0]....
.L_63:
        /*01cc*/ 	.word	0xffffffff


	//   ....[1]....
        /*01d0*/ 	.word	0xffffffff


	//   ....[2]....
        /*01d4*/ 	.word	0xffffffff


	//   ....[3]....
        /*01d8*/ 	.word	0xffffffff


	//   ....[4]....
        /*01dc*/ 	.word	0xffffffff


	//   ....[5]....
        /*01e0*/ 	.word	0xffffffff


	//   ....[6]....
        /*01e4*/ 	.word	0xffffffff


	//   ....[7]....
        /*01e8*/ 	.word	0xffffffff


	//----- nvinfo : EIATTR_COOP_GROUP_INSTR_OFFSETS
	.align		4
.L_64:
        /*01ec*/ 	.byte	0x04, 0x28
        /*01ee*/ 	.short	(.L_66 - .L_65)


	//   ....[0]....
.L_65:
        /*01f0*/ 	.word	0x00001020


	//   ....[1]....
        /*01f4*/ 	.word	0x00001130


	//   ....[2]....
        /*01f8*/ 	.word	0x00001140


	//   ....[3]....
        /*01fc*/ 	.word	0x00001170


	//   ....[4]....
        /*0200*/ 	.word	0x000014d0


	//   ....[5]....
        /*0204*/ 	.word	0x000014e0


	//   ....[6]....
        /*0208*/ 	.word	0x000015b0


	//   ....[7]....
        /*020c*/ 	.word	0x000015e0


	//----- nvinfo : EIATTR_EXIT_INSTR_OFFSETS
	.align		4
.L_66:
        /*0210*/ 	.byte	0x04, 0x1c
        /*0212*/ 	.short	(.L_68 - .L_67)


	//   ....[0]....
.L_67:
        /*0214*/ 	.word	0x000026b0


	//   ....[1]....
        /*0218*/ 	.word	0x00002750


	//----- nvinfo : EIATTR_REQNTID
	.align		4
.L_68:
        /*021c*/ 	.byte	0x04, 0x10
        /*021e*/ 	.short	(.L_70 - .L_69)
.L_69:
        /*0220*/ 	.word	0x00000100
        /*0224*/ 	.word	0x00000001
        /*0228*/ 	.word	0x00000001
.L_70:


//--------------------- .nv.callgraph             --------------------------
	.section	.nv.callgraph,"",@"SHT_CUDA_CALLGRAPH"
	.align	4
	.sectionentsize	8
	.align		4
        /*0000*/ 	.word	0x00000000
	.align		4
        /*0004*/ 	.word	0xffffffff
	.align		4
        /*0008*/ 	.word	0x00000000
	.align		4
        /*000c*/ 	.word	0xfffffffe
	.align		4
        /*0010*/ 	.word	0x00000000
	.align		4
        /*0014*/ 	.word	0xfffffffd
	.align		4
        /*0018*/ 	.word	0x00000000
	.align		4
        /*001c*/ 	.word	0xfffffffc


//--------------------- .nv.rel.action            --------------------------
	.section	.nv.rel.action,"",@"SHT_CUDA_RELOCINFO"
	.align	8
	.sectionentsize	8
        /*0000*/ 	.byte	0x73, 0x00, 0x00, 0x00, 0x00, 0x00, 0x00, 0x00, 0x00, 0x00, 0x00, 0x11, 0x25, 0x00, 0x05, 0x36


//--------------------- .nv.constant4             --------------------------
	.section	.nv.constant4,"a",@progbits
	.align	8
	.align		8
.nv.constant4:
        /*0000*/ 	.dword	_$_str


//--------------------- .nv.constant0.attn_fwd    --------------------------
	.section	.nv.constant0.attn_fwd,"a",@progbits
	.sectionflags	@""
	.align	4
.nv.constant0.attn_fwd:
	.zero		488


//--------------------- .text.attn_fwd            --------------------------
	.section	.text.attn_fwd,"ax",@progbits
	.sectioninfo	@"SHI_REGISTERS=64"
	.align	128
        .global         attn_fwd
        .type           attn_fwd,@function
        .size           attn_fwd,(.L_x_3 - attn_fwd)
        .other          attn_fwd,@"STO_CUDA_ENTRY STV_DEFAULT"
attn_fwd:
.text.attn_fwd:
[----:B------:R-:W-:Y:S02]  /*0000*/  IMAD.MOV.U32 R1, RZ, RZ, c[0x0][0x28] ;  /* 0x00000a00ff017624 */ /* 0x000fe400078e00ff */
[----:B------:R-:W0:Y:S01]  /*0010*/  S2R R0, SR_CTAID.X ;  /* 0x0000000000007919 */ /* 0x000e220000002500 */
[----:B------:R-:W-:Y:S01]  /*0020*/  IMAD.MOV.U32 R4, RZ, RZ, c[0x0][0x198] ;  /* 0x00006600ff047624 */ /* 0x000fe200078e00ff */
[----:B------:R-:W-:Y:S02]  /*0030*/  ULDC.64 UR6, c[0x0][0x118] ;  /* 0x0000460000067ab9 */ /* 0x000fe40000000a00 */
[----:B------:R-:W1:Y:S04]  /*0040*/  S2R R57, SR_TID.X ;  /* 0x0000000000397919 */ /* 0x000e680000002100 */
[----:B------:R-:W2:Y:S01]  /*0050*/  S2R R32, SR_CTAID.Y ;  /* 0x0000000000207919 */ /* 0x000ea20000002600 */
[----:B0-----:R-:W-:Y:S01]  /*0060*/  IMAD.SHL.U32 R0, R0, 0x80, RZ ;  /* 0x0000008000007824 */ /* 0x001fe200078e00ff */
[----:B-1----:R-:W-:-:S04]  /*0070*/  SHF.R.U32.HI R59, RZ, 0x7, R57 ;  /* 0x00000007ff3b7819 */ /* 0x002fc80000011639 */
[----:B------:R-:W-:Y:S02]  /*0080*/  LOP3.LUT R47, R0, 0x7f, R57, 0xf8, !PT ;  /* 0x0000007f002f7812 */ /* 0x000fe400078ef839 */
[----:B------:R-:W-:Y:S01]  /*0090*/  SGXT.U32 R59, R59, 0x1 ;  /* 0x000000013b3b781a */ /* 0x000fe20000000000 */
[----:B--2---:R-:W-:Y:S02]  /*00a0*/  IMAD R2, R32, c[0x0][0x190], RZ ;  /* 0x0000640020027a24 */ /* 0x004fe400078e02ff */
[----:B------:R-:W-:Y:S02]  /*00b0*/  IMAD R5, R47, c[0x0][0x194], RZ ;  /* 0x000065002f057a24 */ /* 0x000fe400078e02ff */
[----:B------:R-:W-:Y:S02]  /*00c0*/  IMAD R7, R59, c[0x0][0x198], RZ ;  /* 0x000066003b077a24 */ /* 0x000fe400078e02ff */
[----:B------:R-:W-:Y:S01]  /*00d0*/  IMAD.SHL.U32 R3, R2, 0x2, RZ ;  /* 0x0000000202037824 */ /* 0x000fe200078e00ff */
[----:B------:R-:W-:Y:S01]  /*00e0*/  SHF.L.U32 R6, R5, 0x1, RZ ;  /* 0x0000000105067819 */ /* 0x000fe200000006ff */
[----:B------:R-:W-:-:S02]  /*00f0*/  IMAD R9, R4, 0x2, R7 ;  /* 0x0000000204097824 */ /* 0x000fc400078e0207 */
[----:B------:R-:W-:Y:S01]  /*0100*/  IMAD.HI R2, R2, 0x2, RZ ;  /* 0x0000000202027827 */ /* 0x000fe200078e02ff */
[----:B------:R-:W-:-:S03]  /*0110*/  IADD3 R3, P0, P1, R6, c[0x0][0x160], R3 ;  /* 0x0000580006037a10 */ /* 0x000fc6000791e003 */
[----:B------:R-:W-:-:S04]  /*0120*/  IMAD.HI R5, R5, 0x2, RZ ;  /* 0x0000000205057827 */ /* 0x000fc800078e02ff */
[C---:B------:R-:W-:Y:S01]  /*0130*/  IMAD R13, R4.reuse, 0x2, R9 ;  /* 0x00000002040d7824 */ /* 0x040fe200078e0209 */
[----:B------:R-:W-:Y:S02]  /*0140*/  IADD3.X R2, R5, c[0x0][0x164], R2, P0, P1 ;  /* 0x0000590005027a10 */ /* 0x000fe400007e2402 */
[-C--:B------:R-:W-:Y:S01]  /*0150*/  LEA R10, P0, R7, R3.reuse, 0x1 ;  /* 0x00000003070a7211 */ /* 0x080fe200078008ff */
[C---:B------:R-:W-:Y:S01]  /*0160*/  IMAD R15, R4.reuse, 0x2, R13 ;  /* 0x00000002040f7824 */ /* 0x040fe200078e020d */
[----:B------:R-:W-:Y:S02]  /*0170*/  LEA R6, P1, R9, R3, 0x1 ;  /* 0x0000000309067211 */ /* 0x000fe400078208ff */
[-C--:B------:R-:W-:Y:S02]  /*0180*/  LEA.HI.X.SX32 R11, R7, R2.reuse, 0x1, P0 ;  /* 0x00000002070b7211 */ /* 0x080fe400000f0eff */
[----:B------:R-:W-:Y:S02]  /*0190*/  LEA.HI.X.SX32 R7, R9, R2, 0x1, P1 ;  /* 0x0000000209077211 */ /* 0x000fe400008f0eff */
[----:B------:R-:W-:Y:S01]  /*01a0*/  LEA R9, R4, R15, 0x1 ;  /* 0x0000000f04097211 */ /* 0x000fe200078e08ff */
[----:B------:R0:W2:Y:S01]  /*01b0*/  LDG.E.U16 R5, [R10.64] ;  /* 0x000000060a057981 */ /* 0x0000a2000c1e1500 */
[----:B------:R-:W-:-:S03]  /*01c0*/  LEA R12, P0, R13, R3, 0x1 ;  /* 0x000000030d0c7211 */ /* 0x000fc600078008ff */
[C---:B------:R-:W-:Y:S01]  /*01d0*/  IMAD R19, R4.reuse, 0x2, R9 ;  /* 0x0000000204137824 */ /* 0x040fe200078e0209 */
[-C--:B------:R-:W-:Y:S01]  /*01e0*/  LEA.HI.X.SX32 R13, R13, R2.reuse, 0x1, P0 ;  /* 0x000000020d0d7211 */ /* 0x080fe200000f0eff */
[----:B------:R1:W3:Y:S01]  /*01f0*/  LDG.E.U16 R6, [R6.64] ;  /* 0x0000000606067981 */ /* 0x0002e2000c1e1500 */
[-C--:B------:R-:W-:Y:S01]  /*0200*/  LEA R14, P0, R15, R3.reuse, 0x1 ;  /* 0x000000030f0e7211 */ /* 0x080fe200078008ff */
[C---:B------:R-:W-:Y:S01]  /*0210*/  IMAD R21, R4.reuse, 0x2, R19 ;  /* 0x0000000204157824 */ /* 0x040fe200078e0213 */
[-C--:B------:R-:W-:Y:S01]  /*0220*/  LEA R16, P1, R9, R3.reuse, 0x1 ;  /* 0x0000000309107211 */ /* 0x080fe200078208ff */
[----:B------:R4:W5:Y:S01]  /*0230*/  LDG.E.U16 R8, [R12.64] ;  /* 0x000000060c087981 */ /* 0x000962000c1e1500 */
[----:B------:R-:W-:Y:S01]  /*0240*/  LEA.HI.X.SX32 R15, R15, R2, 0x1, P0 ;  /* 0x000000020f0f7211 */ /* 0x000fe200000f0eff */
[----:B------:R-:W-:Y:S01]  /*0250*/  IMAD R23, R4, 0x2, R21 ;  /* 0x0000000204177824 */ /* 0x000fe200078e0215 */
[----:B0-----:R-:W-:-:S04]  /*0260*/  LEA R10, P0, R19, R3, 0x1 ;  /* 0x00000003130a7211 */ /* 0x001fc800078008ff */
[-C--:B------:R-:W-:Y:S02]  /*0270*/  LEA.HI.X.SX32 R11, R19, R2.reuse, 0x1, P0 ;  /* 0x00000002130b7211 */ /* 0x080fe400000f0eff */
[C---:B------:R-:W-:Y:S02]  /*0280*/  LEA R18, P0, R21.reuse, R3, 0x1 ;  /* 0x0000000315127211 */ /* 0x040fe400078008ff */
[----:B------:R-:W-:Y:S01]  /*0290*/  LEA R25, R4, R23, 0x1 ;  /* 0x0000001704197211 */ /* 0x000fe200078e08ff */
[----:B------:R0:W3:Y:S01]  /*02a0*/  LDG.E.U16 R22, [R10.64] ;  /* 0x000000060a167981 */ /* 0x0000e2000c1e1500 */
[----:B------:R-:W-:-:S03]  /*02b0*/  LEA.HI.X.SX32 R19, R21, R2, 0x1, P0 ;  /* 0x0000000215137211 */ /* 0x000fc600000f0eff */
[C---:B------:R-:W-:Y:S01]  /*02c0*/  IMAD R21, R4.reuse, 0x2, R25 ;  /* 0x0000000204157824 */ /* 0x040fe200078e0219 */
[-C--:B----4-:R-:W-:Y:S01]  /*02d0*/  LEA R12, P0, R23, R3.reuse, 0x1 ;  /* 0x00000003170c7211 */ /* 0x090fe200078008ff */
[----:B------:R4:W3:Y:S02]  /*02e0*/  LDG.E.U16 R24, [R18.64] ;  /* 0x0000000612187981 */ /* 0x0008e4000c1e1500 */
[C---:B------:R-:W-:Y:S01]  /*02f0*/  IMAD R27, R4.reuse, 0x2, R21 ;  /* 0x00000002041b7824 */ /* 0x040fe200078e0215 */
[-C--:B------:R-:W-:Y:S02]  /*0300*/  LEA.HI.X.SX32 R17, R9, R2.reuse, 0x1, P1 ;  /* 0x0000000209117211 */ /* 0x080fe400008f0eff */
[----:B------:R0:W3:Y:S01]  /*0310*/  LDG.E.U16 R9, [R14.64] ;  /* 0x000000060e097981 */ /* 0x0000e2000c1e1500 */
[----:B------:R-:W-:Y:S01]  /*0320*/  LEA.HI.X.SX32 R13, R23, R2, 0x1, P0 ;  /* 0x00000002170d7211 */ /* 0x000fe200000f0eff */
[----:B------:R-:W-:Y:S02]  /*0330*/  IMAD R23, R4, 0x2, R27 ;  /* 0x0000000204177824 */ /* 0x000fe400078e021b */
[----:B-1----:R1:W3:Y:S04]  /*0340*/  LDG.E.U16 R7, [R16.64] ;  /* 0x0000000610077981 */ /* 0x0022e8000c1e1500 */
[----:B------:R4:W5:Y:S01]  /*0350*/  LDG.E.U16 R28, [R12.64] ;  /* 0x000000060c1c7981 */ /* 0x000962000c1e1500 */
[----:B0-----:R-:W-:-:S04]  /*0360*/  LEA R14, P1, R25, R3, 0x1 ;  /* 0x00000003190e7211 */ /* 0x001fc800078208ff */
[-C--:B------:R-:W-:Y:S02]  /*0370*/  LEA.HI.X.SX32 R15, R25, R2.reuse, 0x1, P1 ;  /* 0x00000002190f7211 */ /* 0x080fe400008f0eff */
[C---:B-1----:R-:W-:Y:S02]  /*0380*/  LEA R16, P0, R21.reuse, R3, 0x1 ;  /* 0x0000000315107211 */ /* 0x042fe400078008ff */
[C---:B------:R-:W-:Y:S01]  /*0390*/  LEA R25, R4.reuse, R23, 0x1 ;  /* 0x0000001704197211 */ /* 0x040fe200078e08ff */
[----:B------:R0:W5:Y:S01]  /*03a0*/  LDG.E.U16 R26, [R14.64] ;  /* 0x000000060e1a7981 */ /* 0x000162000c1e1500 */
[-C--:B------:R-:W-:Y:S02]  /*03b0*/  LEA.HI.X.SX32 R17, R21, R2.reuse, 0x1, P0 ;  /* 0x0000000215117211 */ /* 0x080fe400000f0eff */
[CC--:B------:R-:W-:Y:S01]  /*03c0*/  LEA R20, P0, R25.reuse, R3.reuse, 0x1 ;  /* 0x0000000319147211 */ /* 0x0c0fe200078008ff */
[C---:B------:R-:W-:Y:S02]  /*03d0*/  IMAD R11, R4.reuse, 0x2, R25 ;  /* 0x00000002040b7824 */ /* 0x040fe400078e0219 */
[----:B------:R1:W5:Y:S01]  /*03e0*/  LDG.E.U16 R29, [R16.64] ;  /* 0x00000006101d7981 */ /* 0x000362000c1e1500 */
[----:B------:R-:W-:Y:S01]  /*03f0*/  LEA.HI.X.SX32 R21, R25, R2, 0x1, P0 ;  /* 0x0000000219157211 */ /* 0x000fe200000f0eff */
[----:B------:R-:W-:Y:S01]  /*0400*/  IMAD R25, R4, 0x2, R11 ;  /* 0x0000000204197824 */ /* 0x000fe200078e020b */
[----:B----4-:R-:W-:-:S02]  /*0410*/  LEA R18, P1, R11, R3, 0x1 ;  /* 0x000000030b127211 */ /* 0x010fc400078208ff */
[-C--:B------:R-:W-:Y:S01]  /*0420*/  LEA R10, P0, R27, R3.reuse, 0x1 ;  /* 0x000000031b0a7211 */ /* 0x080fe200078008ff */
[----:B------:R-:W4:Y:S01]  /*0430*/  LDG.E.U16 R20, [R20.64] ;  /* 0x0000000614147981 */ /* 0x000f22000c1e1500 */
[-C--:B------:R-:W-:Y:S02]  /*0440*/  LEA.HI.X.SX32 R19, R11, R2.reuse, 0x1, P1 ;  /* 0x000000020b137211 */ /* 0x080fe400008f0eff */
[----:B0-----:R-:W-:Y:S02]  /*0450*/  LEA R14, P1, R25, R3, 0x1 ;  /* 0x00000003190e7211 */ /* 0x001fe400078208ff */
[-C--:B------:R-:W-:Y:S01]  /*0460*/  LEA.HI.X.SX32 R11, R27, R2.reuse, 0x1, P0 ;  /* 0x000000021b0b7211 */ /* 0x080fe200000f0eff */
[----:B------:R-:W4:Y:S01]  /*0470*/  LDG.E.U16 R18, [R18.64] ;  /* 0x0000000612127981 */ /* 0x000f22000c1e1500 */
[----:B------:R-:W-:-:S03]  /*0480*/  LEA.HI.X.SX32 R15, R25, R2, 0x1, P1 ;  /* 0x00000002190f7211 */ /* 0x000fc600008f0eff */
[----:B------:R0:W4:Y:S04]  /*0490*/  LDG.E.U16 R10, [R10.64] ;  /* 0x000000060a0a7981 */ /* 0x000128000c1e1500 */
[----:B------:R-:W4:Y:S01]  /*04a0*/  LDG.E.U16 R14, [R14.64] ;  /* 0x000000060e0e7981 */ /* 0x000f22000c1e1500 */
[----:B------:R-:W-:Y:S01]  /*04b0*/  IMAD R4, R4, 0x2, R25 ;  /* 0x0000000204047824 */ /* 0x000fe200078e0219 */
[----:B------:R-:W-:-:S04]  /*04c0*/  LEA R12, P0, R23, R3, 0x1 ;  /* 0x00000003170c7211 */ /* 0x000fc800078008ff */
[C---:B-1----:R-:W-:Y:S02]  /*04d0*/  LEA R16, P1, R4.reuse, R3, 0x1 ;  /* 0x0000000304107211 */ /* 0x042fe400078208ff */
[-C--:B------:R-:W-:Y:S02]  /*04e0*/  LEA.HI.X.SX32 R13, R23, R2.reuse, 0x1, P0 ;  /* 0x00000002170d7211 */ /* 0x080fe400000f0eff */
[----:B------:R-:W-:-:S04]  /*04f0*/  LEA.HI.X.SX32 R17, R4, R2, 0x1, P1 ;  /* 0x0000000204117211 */ /* 0x000fc800008f0eff */
[----:B------:R-:W4:Y:S04]  /*0500*/  LDG.E.U16 R13, [R12.64] ;  /* 0x000000060c0d7981 */ /* 0x000f28000c1e1500 */
[----:B------:R-:W4:Y:S01]  /*0510*/  LDG.E.U16 R16, [R16.64] ;  /* 0x0000000610107981 */ /* 0x000f22000c1e1500 */
[----:B------:R-:W-:Y:S02]  /*0520*/  SHF.R.S32.HI R3, RZ, 0x7, R57 ;  /* 0x00000007ff037819 */ /* 0x000fe40000011439 */
[----:B------:R-:W-:Y:S02]  /*0530*/  LOP3.LUT R2, R57, 0x7f, RZ, 0xc0, !PT ;  /* 0x0000007f39027812 */ /* 0x000fe400078ec0ff */
[----:B------:R-:W-:Y:S02]  /*0540*/  SGXT R3, R3, 0x1 ;  /* 0x000000010303781a */ /* 0x000fe40000000200 */
[----:B------:R-:W-:-:S04]  /*0550*/  SHF.L.U32 R2, R2, 0x1, RZ ;  /* 0x0000000102027819 */ /* 0x000fc800000006ff */
[----:B------:R-:W-:-:S04]  /*0560*/  LOP3.LUT R2, R2, 0x110, R3, 0x78, !PT ;  /* 0x0000011002027812 */ /* 0x000fc800078e7803 */
[C---:B------:R-:W-:Y:S02]  /*0570*/  LOP3.LUT R3, R2.reuse, 0x20, RZ, 0x3c, !PT ;  /* 0x0000002002037812 */ /* 0x040fe400078e3cff */
[C---:B0-----:R-:W-:Y:S02]  /*0580*/  LOP3.LUT R11, R2.reuse, 0x40, RZ, 0x3c, !PT ;  /* 0x00000040020b7812 */ /* 0x041fe400078e3cff */
[----:B------:R-:W-:Y:S02]  /*0590*/  LOP3.LUT R4, R2, 0x60, RZ, 0x3c, !PT ;  /* 0x0000006002047812 */ /* 0x000fe400078e3cff */
[----:B------:R-:W-:-:S04]  /*05a0*/  IADD3 R58, R0, 0x80, RZ ;  /* 0x00000080003a7810 */ /* 0x000fc80007ffe0ff */
[----:B------:R-:W-:Y:S02]  /*05b0*/  ISETP.GE.AND P0, PT, R58, 0x1, PT ;  /* 0x000000013a00780c */ /* 0x000fe40003f06270 */
[C---:B------:R-:W-:Y:S01]  /*05c0*/  LOP3.LUT R60, R57.reuse, 0x3, RZ, 0xc0, !PT ;  /* 0x00000003393c7812 */ /* 0x040fe200078ec0ff */
[----:B------:R-:W-:Y:S01]  /*05d0*/  IMAD.MOV.U32 R36, RZ, RZ, -0x800000 ;  /* 0xff800000ff247424 */ /* 0x000fe200078e00ff */
[----:B------:R-:W-:Y:S01]  /*05e0*/  MOV R37, 0xff800000 ;  /* 0xff80000000257802 */ /* 0x000fe20000000f00 */
[C---:B------:R-:W-:Y:S01]  /*05f0*/  IMAD.SHL.U32 R30, R57.reuse, 0x2, RZ ;  /* 0x00000002391e7824 */ /* 0x040fe200078e00ff */
[C---:B------:R-:W-:Y:S01]  /*0600*/  LOP3.LUT R33, R57.reuse, 0xe0, RZ, 0xc0, !PT ;  /* 0x000000e039217812 */ /* 0x040fe200078ec0ff */
[C---:B------:R-:W-:Y:S01]  /*0610*/  IMAD.SHL.U32 R31, R57.reuse, 0x8, RZ ;  /* 0x00000008391f7824 */ /* 0x040fe200078e00ff */
[----:B------:R-:W-:Y:S01]  /*0620*/  LOP3.LUT R34, R57, 0xf, RZ, 0xc0, !PT ;  /* 0x0000000f39227812 */ /* 0x000fe200078ec0ff */
[----:B------:R-:W-:Y:S01]  /*0630*/  IMAD.SHL.U32 R61, R60, 0x20, RZ ;  /* 0x000000203c3d7824 */ /* 0x000fe200078e00ff */
[----:B--2---:R-:W-:Y:S04]  /*0640*/  STS.U16 [R2], R5 ;  /* 0x0000000502007388 */ /* 0x004fe80000000400 */
[----:B---3--:R-:W-:Y:S04]  /*0650*/  STS.U16 [R2+0x800], R7 ;  /* 0x0008000702007388 */ /* 0x008fe80000000400 */
[----:B-----5:R-:W-:Y:S04]  /*0660*/  STS.U16 [R2+0x1000], R26 ;  /* 0x0010001a02007388 */ /* 0x020fe80000000400 */
[----:B----4-:R0:W-:Y:S04]  /*0670*/  STS.U16 [R2+0x1800], R20 ;  /* 0x0018001402007388 */ /* 0x0101e80000000400 */
[----:B------:R-:W-:Y:S04]  /*0680*/  STS.U16 [R3+0x200], R6 ;  /* 0x0002000603007388 */ /* 0x000fe80000000400 */
[----:B------:R-:W-:Y:S04]  /*0690*/  STS.U16 [R3+0xa00], R22 ;  /* 0x000a001603007388 */ /* 0x000fe80000000400 */
[----:B------:R-:W-:Y:S04]  /*06a0*/  STS.U16 [R3+0x1200], R29 ;  /* 0x0012001d03007388 */ /* 0x000fe80000000400 */
[----:B------:R-:W-:Y:S04]  /*06b0*/  STS.U16 [R3+0x1a00], R18 ;  /* 0x001a001203007388 */ /* 0x000fe80000000400 */
[----:B------:R-:W-:Y:S04]  /*06c0*/  STS.U16 [R11+0x400], R8 ;  /* 0x000400080b007388 */ /* 0x000fe80000000400 */
[----:B------:R1:W-:Y:S04]  /*06d0*/  STS.U16 [R11+0xc00], R24 ;  /* 0x000c00180b007388 */ /* 0x0003e80000000400 */
[----:B------:R-:W-:Y:S04]  /*06e0*/  STS.U16 [R11+0x1400], R10 ;  /* 0x0014000a0b007388 */ /* 0x000fe80000000400 */
[----:B------:R2:W-:Y:S04]  /*06f0*/  STS.U16 [R11+0x1c00], R14 ;  /* 0x001c000e0b007388 */ /* 0x0005e80000000400 */
[----:B------:R-:W-:Y:S01]  /*0700*/  STS.U16 [R4+0xe00], R28 ;  /* 0x000e001c04007388 */ /* 0x000fe20000000400 */
[----:B0-----:R-:W-:Y:S01]  /*0710*/  IMAD.MOV.U32 R2, RZ, RZ, 0x3f800000 ;  /* 0x3f800000ff027424 */ /* 0x001fe200078e00ff */
[----:B-1----:R-:W-:Y:S01]  /*0720*/  CS2R R24, SRZ ;  /* 0x0000000000187805 */ /* 0x002fe2000001ff00 */
[----:B------:R-:W-:Y:S01]  /*0730*/  IMAD.MOV.U32 R7, RZ, RZ, 0x3f800000 ;  /* 0x3f800000ff077424 */ /* 0x000fe200078e00ff */
[----:B------:R0:W-:Y:S01]  /*0740*/  STS.U16 [R4+0x600], R9 ;  /* 0x0006000904007388 */ /* 0x0001e20000000400 */
[----:B------:R-:W-:Y:S01]  /*0750*/  CS2R R26, SRZ ;  /* 0x00000000001a7805 */ /* 0x000fe2000001ff00 */
[----:B--2---:R-:W-:Y:S01]  /*0760*/  CS2R R14, SRZ ;  /* 0x00000000000e7805 */ /* 0x004fe2000001ff00 */
[----:B------:R-:W-:Y:S01]  /*0770*/  CS2R R10, SRZ ;  /* 0x00000000000a7805 */ /* 0x000fe2000001ff00 */
[----:B------:R1:W-:Y:S01]  /*0780*/  STS.U16 [R4+0x1600], R13 ;  /* 0x0016000d04007388 */ /* 0x0003e20000000400 */
[----:B------:R-:W-:-:S03]  /*0790*/  CS2R R18, SRZ ;  /* 0x0000000000127805 */ /* 0x000fc6000001ff00 */
[----:B------:R2:W-:Y:S01]  /*07a0*/  STS.U16 [R4+0x1e00], R16 ;  /* 0x001e001004007388 */ /* 0x0005e20000000400 */
[----:B0-----:R-:W-:Y:S01]  /*07b0*/  CS2R R8, SRZ ;  /* 0x0000000000087805 */ /* 0x001fe2000001ff00 */
[----:B-1----:R-:W-:Y:S01]  /*07c0*/  CS2R R12, SRZ ;  /* 0x00000000000c7805 */ /* 0x002fe2000001ff00 */
[----:B--2---:R-:W-:Y:S01]  /*07d0*/  CS2R R16, SRZ ;  /* 0x0000000000107805 */ /* 0x004fe2000001ff00 */
[----:B------:R-:W-:Y:S05]  /*07e0*/  @!P0 BRA `(.L_x_0) ;  /* 0x00000f2000008947 */ /* 0x000fea0003800000 */
[----:B------:R-:W-:Y:S01]  /*07f0*/  IMAD R3, R32, c[0x0][0x1b0], RZ ;  /* 0x00006c0020037a24 */ /* 0x000fe200078e02ff */
[C---:B------:R-:W-:Y:S01]  /*0800*/  LOP3.LUT R4, R57.reuse, 0x1f, RZ, 0xc0, !PT ;  /* 0x0000001f39047812 */ /* 0x040fe200078ec0ff */
[----:B------:R-:W-:Y:S01]  /*0810*/  IMAD R7, R34, c[0x0][0x1b4], RZ ;  /* 0x00006d0022077a24 */ /* 0x000fe200078e02ff */
[----:B------:R-:W-:Y:S01]  /*0820*/  LOP3.LUT R10, R57, 0x7, RZ, 0xc0, !PT ;  /* 0x00000007390a7812 */ /* 0x000fe200078ec0ff */
[----:B------:R-:W-:Y:S01]  /*0830*/  IMAD R2, R32, c[0x0][0x1a0], RZ ;  /* 0x0000680020027a24 */ /* 0x000fe200078e02ff */
[----:B------:R-:W-:Y:S01]  /*0840*/  SHF.L.U32 R48, R3, 0x1, RZ ;  /* 0x0000000103307819 */ /* 0x000fe200000006ff */
[----:B------:R-:W-:Y:S01]  /*0850*/  IMAD.SHL.U32 R5, R7, 0x2, RZ ;  /* 0x0000000207057824 */ /* 0x000fe200078e00ff */
[----:B------:R-:W-:Y:S01]  /*0860*/  LOP3.LUT R17, R31, 0x30, RZ, 0xc0, !PT ;  /* 0x000000301f117812 */ /* 0x000fe200078ec0ff */
[----:B------:R-:W-:Y:S01]  /*0870*/  IMAD.HI R6, R3, 0x2, RZ ;  /* 0x0000000203067827 */ /* 0x000fe200078e02ff */
[----:B------:R-:W-:Y:S01]  /*0880*/  SHF.R.U32.HI R46, RZ, 0x2, R57 ;  /* 0x00000002ff2e7819 */ /* 0x000fe20000011639 */
[----:B------:R-:W-:Y:S01]  /*0890*/  CS2R R24, SRZ ;  /* 0x0000000000187805 */ /* 0x000fe2000001ff00 */
[----:B------:R-:W-:Y:S01]  /*08a0*/  LOP3.LUT R9, R30, 0x1fe, RZ, 0xc0, !PT ;  /* 0x000001fe1e097812 */ /* 0x000fe200078ec0ff */
[----:B------:R-:W-:Y:S01]  /*08b0*/  IMAD R40, R10, 0x40, R17 ;  /* 0x000000400a287824 */ /* 0x000fe200078e0211 */
[----:B------:R-:W-:Y:S01]  /*08c0*/  IADD3 R48, P2, P3, R5, c[0x0][0x170], R48 ;  /* 0x00005c0005307a10 */ /* 0x000fe20007b5e030 */
[----:B------:R-:W-:Y:S01]  /*08d0*/  IMAD R5, R4, c[0x0][0x1a8], RZ ;  /* 0x00006a0004057a24 */ /* 0x000fe200078e02ff */
[----:B------:R-:W-:Y:S01]  /*08e0*/  LOP3.LUT R12, R30, 0x10, RZ, 0xc0, !PT ;  /* 0x000000101e0c7812 */ /* 0x000fe200078ec0ff */
[----:B------:R-:W-:Y:S01]  /*08f0*/  IMAD R10, R10, 0x110, RZ ;  /* 0x000001100a0a7824 */ /* 0x000fe200078e02ff */
[----:B------:R-:W-:Y:S01]  /*0900*/  LOP3.LUT R46, R9, 0x30, R46, 0x78, !PT ;  /* 0x00000030092e7812 */ /* 0x000fe200078e782e */
[----:B------:R-:W-:Y:S01]  /*0910*/  IMAD.HI R9, R7, 0x2, RZ ;  /* 0x0000000207097827 */ /* 0x000fe200078e02ff */
[--C-:B------:R-:W-:Y:S01]  /*0920*/  LOP3.LUT R15, R12, 0xe0, R57.reuse, 0xf8, !PT ;  /* 0x000000e00c0f7812 */ /* 0x100fe200078ef839 */
[----:B------:R-:W-:Y:S01]  /*0930*/  CS2R R26, SRZ ;  /* 0x00000000001a7805 */ /* 0x000fe2000001ff00 */
[----:B------:R-:W-:Y:S01]  /*0940*/  SHF.L.U32 R7, R5, 0x1, RZ ;  /* 0x0000000105077819 */ /* 0x000fe200000006ff */
[----:B------:R-:W-:Y:S01]  /*0950*/  IMAD.SHL.U32 R4, R2, 0x2, RZ ;  /* 0x0000000202047824 */ /* 0x000fe200078e00ff */
[----:B------:R-:W-:Y:S01]  /*0960*/  LOP3.LUT R15, R10, R15, RZ, 0x3c, !PT ;  /* 0x0000000f0a0f7212 */ /* 0x000fe200078e3cff */
[----:B------:R-:W-:Y:S01]  /*0970*/  IMAD.HI R2, R2, 0x2, RZ ;  /* 0x0000000202027827 */ /* 0x000fe200078e02ff */
[--C-:B------:R-:W-:Y:S01]  /*0980*/  SHF.R.U32.HI R8, RZ, 0x2, R57.reuse ;  /* 0x00000002ff087819 */ /* 0x100fe20000011639 */
[----:B------:R-:W-:Y:S01]  /*0990*/  CS2R R16, SRZ ;  /* 0x0000000000107805 */ /* 0x000fe2000001ff00 */
[----:B------:R-:W-:Y:S01]  /*09a0*/  IADD3 R53, P0, P1, R7, c[0x0][0x168], R4 ;  /* 0x00005a0007357a10 */ /* 0x000fe2000791e004 */
[----:B------:R-:W-:Y:S01]  /*09b0*/  IMAD.HI R5, R5, 0x2, RZ ;  /* 0x0000000205057827 */ /* 0x000fe200078e02ff */
[----:B------:R-:W-:Y:S01]  /*09c0*/  IADD3.X R10, R9, c[0x0][0x174], R6, P2, P3 ;  /* 0x00005d00090a7a10 */ /* 0x000fe200017e6406 */
[----:B------:R-:W-:Y:S01]  /*09d0*/  CS2R R18, SRZ ;  /* 0x0000000000127805 */ /* 0x000fe2000001ff00 */
[--C-:B------:R-:W-:Y:S01]  /*09e0*/  SHF.R.S32.HI R6, RZ, 0x2, R57.reuse ;  /* 0x00000002ff067819 */ /* 0x100fe20000011439 */
[----:B------:R-:W-:Y:S01]  /*09f0*/  IMAD.MOV.U32 R43, RZ, RZ, -0x800000 ;  /* 0xff800000ff2b7424 */ /* 0x000fe200078e00ff */
[----:B------:R-:W-:Y:S01]  /*0a00*/  SHF.R.U32.HI R4, RZ, 0x5, R57 ;  /* 0x00000005ff047819 */ /* 0x000fe20000011639 */
[----:B------:R-:W-:Y:S01]  /*0a10*/  UMOV UR4, URZ ;  /* 0x0000003f00047c82 */ /* 0x000fe20008000000 */
[----:B------:R-:W-:Y:S01]  /*0a20*/  SHF.R.U32.HI R11, RZ, 0x1, R33 ;  /* 0x00000001ff0b7819 */ /* 0x000fe20000011621 */
[----:B------:R-:W-:Y:S01]  /*0a30*/  UMOV UR5, URZ ;  /* 0x0000003f00057c82 */ /* 0x000fe20008000000 */
[----:B------:R-:W-:-:S02]  /*0a40*/  SGXT.U32 R8, R8, 0x3 ;  /* 0x000000030808781a */ /* 0x000fc40000000000 */
[----:B------:R-:W-:Y:S02]  /*0a50*/  SGXT R6, R6, 0x1 ;  /* 0x000000010606781a */ /* 0x000fe40000000200 */
[----:B------:R-:W-:Y:S02]  /*0a60*/  SGXT.U32 R4, R4, 0x3 ;  /* 0x000000030404781a */ /* 0x000fe40000000000 */
[----:B------:R-:W-:Y:S01]  /*0a70*/  LOP3.LUT R3, R0, R11, R8, 0xfe, !PT ;  /* 0x0000000b00037212 */ /* 0x000fe200078efe08 */
[----:B------:R-:W-:Y:S01]  /*0a80*/  IMAD.MOV.U32 R11, RZ, RZ, c[0x0][0x1a4] ;  /* 0x00006900ff0b7624 */ /* 0x000fe200078e00ff */
[----:B------:R-:W-:Y:S02]  /*0a90*/  SHF.R.U32.HI R0, RZ, 0x4, R57 ;  /* 0x00000004ff007819 */ /* 0x000fe40000011639 */
[----:B------:R-:W-:Y:S01]  /*0aa0*/  LOP3.LUT R8, R61, 0x90, R6, 0xf8, !PT ;  /* 0x000000903d087812 */ /* 0x000fe200078ef806 */
[----:B------:R-:W-:Y:S01]  /*0ab0*/  IMAD R6, R4, c[0x0][0x1a4], RZ ;  /* 0x0000690004067a24 */ /* 0x000fe200078e02ff */
[----:B------:R-:W-:-:S02]  /*0ac0*/  SGXT.U32 R0, R0, 0x4 ;  /* 0x000000040000781a */ /* 0x000fc40000000000 */
[----:B------:R-:W-:Y:S02]  /*0ad0*/  IADD3.X R9, R5, c[0x0][0x16c], R2, P0, P1 ;  /* 0x00005b0005097a10 */ /* 0x000fe400007e2402 */
[----:B------:R-:W-:Y:S01]  /*0ae0*/  LEA R54, P0, R6, R53, 0x1 ;  /* 0x0000003506367211 */ /* 0x000fe200078008ff */
[----:B------:R-:W-:Y:S01]  /*0af0*/  IMAD R7, R0, c[0x0][0x1b8], RZ ;  /* 0x00006e0000077a24 */ /* 0x000fe200078e02ff */
[----:B------:R-:W-:Y:S01]  /*0b00*/  LOP3.LUT R4, R8, 0x10, R30, 0x78, !PT ;  /* 0x0000001008047812 */ /* 0x000fe200078e781e */
[----:B------:R-:W-:Y:S01]  /*0b10*/  IMAD R0, R11, 0x8, R6 ;  /* 0x000000080b007824 */ /* 0x000fe200078e0206 */
[----:B------:R-:W-:Y:S02]  /*0b20*/  MOV R8, c[0x0][0x1b8] ;  /* 0x00006e0000087a02 */ /* 0x000fe40000000f00 */
[----:B------:R-:W-:Y:S02]  /*0b30*/  LOP3.LUT R13, R57, 0x10, RZ, 0xc0, !PT ;  /* 0x00000010390d7812 */ /* 0x000fe400078ec0ff */
[----:B------:R-:W-:Y:S01]  /*0b40*/  LEA.HI.X.SX32 R55, R6, R9, 0x1, P0 ;  /* 0x0000000906377211 */ /* 0x000fe200000f0eff */
[----:B------:R-:W-:Y:S01]  /*0b50*/  IMAD R5, R8, 0x10, R7 ;  /* 0x0000001008057824 */ /* 0x000fe200078e0207 */
[----:B------:R-:W-:Y:S01]  /*0b60*/  SHF.R.S32.HI R6, RZ, 0x6, R57 ;  /* 0x00000006ff067819 */ /* 0x000fe20000011439 */
[----:B------:R-:W-:Y:S01]  /*0b70*/  IMAD.SHL.U32 R42, R13, 0x80, RZ ;  /* 0x000000800d2a7824 */ /* 0x000fe200078e00ff */
[----:B------:R-:W-:-:S02]  /*0b80*/  LEA R50, P2, R7, R48, 0x1 ;  /* 0x0000003007327211 */ /* 0x000fc400078408ff */
[----:B------:R-:W-:Y:S01]  /*0b90*/  SGXT R6, R6, 0x1 ;  /* 0x000000010606781a */ /* 0x000fe20000000200 */
[----:B------:R-:W-:Y:S01]  /*0ba0*/  IMAD R13, R13, -0x70, R42 ;  /* 0xffffff900d0d7824 */ /* 0x000fe200078e022a */
[----:B------:R-:W-:Y:S01]  /*0bb0*/  LEA R52, P1, R0, R53, 0x1 ;  /* 0x0000003500347211 */ /* 0x000fe200078208ff */
[----:B------:R-:W-:Y:S01]  /*0bc0*/  IMAD.IADD R42, R42, 0x1, R15 ;  /* 0x000000012a2a7824 */ /* 0x000fe200078e020f */
[----:B------:R-:W-:Y:S01]  /*0bd0*/  LEA R48, P3, R5, R48, 0x1 ;  /* 0x0000003005307211 */ /* 0x000fe200078608ff */
[----:B------:R-:W-:Y:S01]  /*0be0*/  IMAD.IADD R4, R4, 0x1, R13 ;  /* 0x0000000104047824 */ /* 0x000fe200078e020d */
[----:B------:R-:W-:Y:S01]  /*0bf0*/  LOP3.LUT R6, R6, 0x90, RZ, 0xc0, !PT ;  /* 0x0000009006067812 */ /* 0x000fe200078ec0ff */
[----:B------:R-:W-:Y:S01]  /*0c00*/  CS2R R12, SRZ ;  /* 0x00000000000c7805 */ /* 0x000fe2000001ff00 */
[----:B------:R-:W-:Y:S01]  /*0c10*/  LEA.HI.X.SX32 R53, R0, R9, 0x1, P1 ;  /* 0x0000000900357211 */ /* 0x000fe200008f0eff */
[----:B------:R-:W-:Y:S01]  /*0c20*/  IMAD.MOV.U32 R0, RZ, RZ, RZ ;  /* 0x000000ffff007224 */ /* 0x000fe200078e00ff */
[-C--:B------:R-:W-:Y:S01]  /*0c30*/  LEA.HI.X.SX32 R51, R7, R10.reuse, 0x1, P2 ;  /* 0x0000000a07337211 */ /* 0x080fe200010f0eff */
[----:B------:R-:W-:Y:S01]  /*0c40*/  IMAD.MOV.U32 R7, RZ, RZ, 0x3f800000 ;  /* 0x3f800000ff077424 */ /* 0x000fe200078e00ff */
[----:B------:R-:W-:Y:S01]  /*0c50*/  LEA.HI.X.SX32 R49, R5, R10, 0x1, P3 ;  /* 0x0000000a05317211 */ /* 0x000fe200018f0eff */
[----:B------:R-:W-:Y:S01]  /*0c60*/  IMAD.MOV.U32 R5, RZ, RZ, RZ ;  /* 0x000000ffff057224 */ /* 0x000fe200078e00ff */
[----:B------:R-:W-:Y:S01]  /*0c70*/  MOV R2, 0x3f800000 ;  /* 0x3f80000000027802 */ /* 0x000fe20000000f00 */
[----:B------:R-:W-:Y:S01]  /*0c80*/  CS2R R14, SRZ ;  /* 0x00000000000e7805 */ /* 0x000fe2000001ff00 */
[----:B------:R-:W-:Y:S01]  /*0c90*/  MOV R41, 0xff800000 ;  /* 0xff80000000297802 */ /* 0x000fe20000000f00 */
[----:B------:R-:W-:Y:S01]  /*0ca0*/  CS2R R8, SRZ ;  /* 0x0000000000087805 */ /* 0x000fe2000001ff00 */
[----:B------:R-:W-:Y:S01]  /*0cb0*/  CS2R R10, SRZ ;  /* 0x00000000000a7805 */ /* 0x000fe2000001ff00 */
[----:B------:R-:W-:-:S02]  /*0cc0*/  LOP3.LUT R40, R40, 0x30, R30, 0x78, !PT ;  /* 0x0000003028287812 */ /* 0x000fc400078e781e */
[----:B------:R-:W-:Y:S02]  /*0cd0*/  LOP3.LUT R6, R6, 0x17e, R30, 0x78, !PT ;  /* 0x0000017e06067812 */ /* 0x000fe400078e781e */
[----:B------:R-:W-:Y:S02]  /*0ce0*/  LOP3.LUT R56, R3, 0x8, RZ, 0xfc, !PT ;  /* 0x0000000803387812 */ /* 0x000fe400078efcff */
.L_x_1:
[----:B------:R-:W-:-:S04]  /*0cf0*/  IMAD.WIDE R22, R5, 0x2, R52 ;  /* 0x0000000205167825 */ /* 0x000fc800078e0234 */
[----:B------:R-:W-:Y:S02]  /*0d00*/  IMAD.WIDE R20, R5, 0x2, R54 ;  /* 0x0000000205147825 */ /* 0x000fe400078e0236 */
[----:B------:R-:W2:Y:S04]  /*0d10*/  LDG.E.U16 R23, [R22.64] ;  /* 0x0000000616177981 */ /* 0x000ea8000c1e1500 */
[----:B------:R0:W3:Y:S04]  /*0d20*/  LDG.E.U16 R29, [R20.64] ;  /* 0x00000006141d7981 */ /* 0x0000e8000c1e1500 */
[----:B------:R-:W-:Y:S01]  /*0d30*/  BAR.SYNC.DEFER_BLOCKING 0x0 ;  /* 0x0000000000007b1d */ /* 0x000fe20000010000 */
[----:B------:R-:W-:-:S04]  /*0d40*/  IMAD.WIDE R44, R0, 0x2, R50 ;  /* 0x00000002002c7825 */ /* 0x000fc800078e0232 */
[----:B0-----:R-:W-:Y:S01]  /*0d50*/  IMAD.WIDE R20, R0, 0x2, R48 ;  /* 0x0000000200147825 */ /* 0x001fe200078e0230 */
[----:B--2---:R-:W-:Y:S04]  /*0d60*/  STS.U16 [R46+0x2200], R23 ;  /* 0x002200172e007388 */ /* 0x004fe80000000400 */
[----:B---3--:R-:W-:Y:S04]  /*0d70*/  STS.U16 [R46+0x2000], R29 ;  /* 0x0020001d2e007388 */ /* 0x008fe80000000400 */
[----:B------:R-:W-:Y:S06]  /*0d80*/  BAR.SYNC.DEFER_BLOCKING 0x0 ;  /* 0x0000000000007b1d */ /* 0x000fec0000010000 */
[----:B------:R0:W2:Y:S04]  /*0d90*/  LDG.E.U16 R44, [R44.64] ;  /* 0x000000062c2c7981 */ /* 0x0000a8000c1e1500 */
[----:B------:R-:W-:Y:S04]  /*0da0*/  LDSM.16.M88.4 R36, [R40+0x2000] ;  /* 0x002000002824783b */ /* 0x000fe80000000200 */
[----:B------:R-:W-:Y:S04]  /*0db0*/  LDSM.16.MT88.4 R28, [R42+0x1000] ;  /* 0x001000002a1c783b */ /* 0x000fe80000004200 */
[----:B0-----:R0:W3:Y:S04]  /*0dc0*/  LDG.E.U16 R45, [R20.64] ;  /* 0x00000006142d7981 */ /* 0x0010e8000c1e1500 */
[----:B0-----:R-:W0:Y:S02]  /*0dd0*/  LDSM.16.MT88.4 R20, [R42] ;  /* 0x000000002a14783b */ /* 0x001e240000004200 */
[----:B0-----:R-:W-:Y:S11]  /*0de0*/  HMMA.16816.F32.BF16 R32, R20, R36, RZ ;  /* 0x000000241420723c */ /* 0x001ff600000418ff */
[----:B------:R-:W-:Y:S11]  /*0df0*/  @!UPT UIADD3 URZ, URZ, URZ, URZ ;  /* 0x0000003f3f3ff290 */ /* 0x000ff6000fffe03f */
[----:B------:R-:W-:Y:S02]  /*0e00*/  @!UPT UIADD3 URZ, URZ, URZ, URZ ;  /* 0x0000003f3f3ff290 */ /* 0x000fe4000fffe03f */
[----:B------:R-:W-:Y:S01]  /*0e10*/  HMMA.16816.F32.BF16 R36, R28, R38, R32 ;  /* 0x000000261c24723c */ /* 0x000fe20000041820 */
[----:B------:R-:W0:Y:S04]  /*0e20*/  LDSM.16.M88.4 R32, [R40+0x2200] ;  /* 0x002200002820783b */ /* 0x000e280000000200 */
[----:B------:R-:W-:Y:S03]  /*0e30*/  BAR.SYNC.DEFER_BLOCKING 0x0 ;  /* 0x0000000000007b1d */ /* 0x000fe60000010000 */
[----:B0-----:R-:W-:Y:S11]  /*0e40*/  HMMA.16816.F32.BF16 R20, R20, R32, RZ ;  /* 0x000000201414723c */ /* 0x001ff600000418ff */
[----:B------:R-:W-:Y:S05]  /*0e50*/  @!UPT UIADD3 URZ, URZ, URZ, URZ ;  /* 0x0000003f3f3ff290 */ /* 0x000fea000fffe03f */
[----:B------:R-:W-:-:S08]  /*0e60*/  FMUL R36, R36, c[0x0][0x188] ;  /* 0x0000620024247a20 */ /* 0x000fd00000400000 */
[----:B------:R-:W-:Y:S07]  /*0e70*/  HMMA.16816.F32.BF16 R20, R28, R34, R20 ;  /* 0x000000221c14723c */ /* 0x000fee0000041814 */
[----:B------:R-:W-:-:S04]  /*0e80*/  LEA R30, P0, R60, UR4, 0x1 ;  /* 0x000000043c1e7c11 */ /* 0x000fc8000f8008ff */
[----:B------:R-:W-:Y:S01]  /*0e90*/  IADD3 R28, P2, R30, 0x8, RZ ;  /* 0x000000081e1c7810 */ /* 0x000fe20007f5e0ff */
[----:B------:R-:W-:-:S03]  /*0ea0*/  IMAD.X R29, RZ, RZ, UR5, P0 ;  /* 0x00000005ff1d7e24 */ /* 0x000fc600080e06ff */
[-C--:B------:R-:W-:Y:S01]  /*0eb0*/  ISETP.GT.U32.AND P1, PT, R28, R3.reuse, PT ;  /* 0x000000031c00720c */ /* 0x080fe20003f24070 */
[----:B------:R-:W-:Y:S01]  /*0ec0*/  IMAD.X R28, RZ, RZ, R29, P2 ;  /* 0x000000ffff1c7224 */ /* 0x000fe200010e061d */
[CC--:B------:R-:W-:Y:S02]  /*0ed0*/  ISETP.GT.U32.AND P0, PT, R30.reuse, R3.reuse, PT ;  /* 0x000000031e00720c */ /* 0x0c0fe40003f04070 */
[----:B------:R-:W-:Y:S01]  /*0ee0*/  ISETP.GE.U32.AND P2, PT, R30, R3, PT ;  /* 0x000000031e00720c */ /* 0x000fe20003f46070 */
[----:B------:R-:W-:Y:S01]  /*0ef0*/  FMUL R33, R37, c[0x0][0x188] ;  /* 0x0000620025217a20 */ /* 0x000fe20000400000 */
[----:B------:R-:W-:Y:S02]  /*0f00*/  ISETP.GT.U32.AND.EX P1, PT, R28, RZ, PT, P1 ;  /* 0x000000ff1c00720c */ /* 0x000fe40003f24110 */
[----:B------:R-:W-:Y:S02]  /*0f10*/  IADD3 R28, P3, R30, 0x9, RZ ;  /* 0x000000091e1c7810 */ /* 0x000fe40007f7e0ff */
[----:B------:R-:W-:-:S02]  /*0f20*/  ISETP.GT.U32.AND.EX P0, PT, R29, RZ, PT, P0 ;  /* 0x000000ff1d00720c */ /* 0x000fc40003f04100 */
[----:B------:R-:W-:Y:S01]  /*0f30*/  ISETP.GE.U32.AND.EX P2, PT, R29, RZ, PT, P2 ;  /* 0x000000ff1d00720c */ /* 0x000fe20003f46120 */
[----:B------:R-:W-:Y:S01]  /*0f40*/  FMUL R31, R20, c[0x0][0x188] ;  /* 0x00006200141f7a20 */ /* 0x000fe20000400000 */
[----:B------:R-:W-:Y:S02]  /*0f50*/  ISETP.GT.U32.AND P4, PT, R28, R3, PT ;  /* 0x000000031c00720c */ /* 0x000fe40003f84070 */
[----:B------:R-:W-:Y:S02]  /*0f60*/  IADD3.X R32, RZ, R29, RZ, P3, !PT ;  /* 0x0000001dff207210 */ /* 0x000fe40001ffe4ff */
[----:B------:R-:W-:Y:S02]  /*0f70*/  FSEL R20, R36, -INF , !P0 ;  /* 0xff80000024147808 */ /* 0x000fe40004000000 */
[----:B------:R-:W-:Y:S01]  /*0f80*/  FSEL R33, R33, -INF , !P2 ;  /* 0xff80000021217808 */ /* 0x000fe20005000000 */
[----:B------:R-:W-:Y:S01]  /*0f90*/  FMUL R34, R21, c[0x0][0x188] ;  /* 0x0000620015227a20 */ /* 0x000fe20000400000 */
[----:B------:R-:W-:-:S02]  /*0fa0*/  ISETP.GT.U32.AND.EX P2, PT, R32, RZ, PT, P4 ;  /* 0x000000ff2000720c */ /* 0x000fc40003f44140 */
[----:B------:R-:W-:Y:S02]  /*0fb0*/  FSEL R21, R31, -INF , !P1 ;  /* 0xff8000001f157808 */ /* 0x000fe40004800000 */
[----:B------:R-:W-:Y:S02]  /*0fc0*/  FMNMX R35, R20, R33, !PT ;  /* 0x0000002114237209 */ /* 0x000fe40007800000 */
[----:B------:R-:W-:Y:S02]  /*0fd0*/  FSEL R31, R34, -INF , !P2 ;  /* 0xff800000221f7808 */ /* 0x000fe40005000000 */
[----:B------:R-:W-:-:S04]  /*0fe0*/  FMNMX R34, R21, R35, !PT ;  /* 0x0000002315227209 */ /* 0x000fc80007800000 */
[----:B------:R-:W-:Y:S02]  /*0ff0*/  FMNMX R34, R31, R34, !PT ;  /* 0x000000221f227209 */ /* 0x000fe40007800000 */
[CC--:B------:R-:W-:Y:S02]  /*1000*/  ISETP.GT.U32.AND P1, PT, R30.reuse, R56.reuse, PT ;  /* 0x000000381e00720c */ /* 0x0c0fe40003f24070 */
[-C--:B------:R-:W-:Y:S01]  /*1010*/  ISETP.GE.U32.AND P3, PT, R30, R56.reuse, PT ;  /* 0x000000381e00720c */ /* 0x080fe20003f66070 */
[----:B------:R-:W0:Y:S01]  /*1020*/  SHFL.BFLY PT, R35, R34, 0x2, 0x1f ;  /* 0x0c401f0022237f89 */ /* 0x000e2200000e0000 */
[C---:B------:R-:W-:Y:S01]  /*1030*/  ISETP.GT.U32.AND.EX P1, PT, R29.reuse, RZ, PT, P1 ;  /* 0x000000ff1d00720c */ /* 0x040fe20003f24110 */
[----:B------:R-:W-:Y:S01]  /*1040*/  FMUL R38, R38, c[0x0][0x188] ;  /* 0x0000620026267a20 */ /* 0x000fe20000400000 */
[----:B------:R-:W-:Y:S01]  /*1050*/  ISETP.GE.U32.AND.EX P3, PT, R29, RZ, PT, P3 ;  /* 0x000000ff1d00720c */ /* 0x000fe20003f66130 */
[----:B------:R-:W-:Y:S01]  /*1060*/  FMUL R29, R39, c[0x0][0x188] ;  /* 0x00006200271d7a20 */ /* 0x000fe20000400000 */
[----:B------:R-:W-:Y:S01]  /*1070*/  ISETP.GT.U32.AND P2, PT, R28, R56, PT ;  /* 0x000000381c00720c */ /* 0x000fe20003f44070 */
[----:B------:R-:W-:-:S03]  /*1080*/  FMUL R22, R22, c[0x0][0x188] ;  /* 0x0000620016167a20 */ /* 0x000fc60000400000 */
[----:B------:R-:W-:Y:S02]  /*1090*/  ISETP.GT.U32.AND.EX P2, PT, R32, RZ, PT, P2 ;  /* 0x000000ff2000720c */ /* 0x000fe40003f44120 */
[----:B------:R-:W-:Y:S02]  /*10a0*/  FSEL R32, R38, -INF , !P1 ;  /* 0xff80000026207808 */ /* 0x000fe40004800000 */
[----:B------:R-:W-:Y:S01]  /*10b0*/  FSEL R29, R29, -INF , !P3 ;  /* 0xff8000001d1d7808 */ /* 0x000fe20005800000 */
[----:B------:R-:W-:Y:S01]  /*10c0*/  FMUL R23, R23, c[0x0][0x188] ;  /* 0x0000620017177a20 */ /* 0x000fe20000400000 */
[----:B------:R-:W-:Y:S02]  /*10d0*/  FSEL R30, R22, -INF , !P0 ;  /* 0xff800000161e7808 */ /* 0x000fe40004000000 */
[----:B------:R-:W-:Y:S02]  /*10e0*/  FMNMX R22, R32, R29, !PT ;  /* 0x0000001d20167209 */ /* 0x000fe40007800000 */
[----:B------:R-:W-:-:S02]  /*10f0*/  FSEL R28, R23, -INF , !P2 ;  /* 0xff800000171c7808 */ /* 0x000fc40005000000 */
[----:B------:R-:W-:-:S04]  /*1100*/  FMNMX R23, R30, R22, !PT ;  /* 0x000000161e177209 */ /* 0x000fc80007800000 */
[----:B------:R-:W-:Y:S02]  /*1110*/  FMNMX R22, R28, R23, !PT ;  /* 0x000000171c167209 */ /* 0x000fe40007800000 */
[----:B0-----:R-:W-:-:S03]  /*1120*/  FMNMX R35, R34, R35, !PT ;  /* 0x0000002322237209 */ /* 0x001fc60007800000 */
[----:B------:R-:W0:Y:S04]  /*1130*/  SHFL.BFLY PT, R34, R22, 0x2, 0x1f ;  /* 0x0c401f0016227f89 */ /* 0x000e2800000e0000 */
[----:B------:R-:W1:Y:S01]  /*1140*/  SHFL.BFLY PT, R23, R35, 0x1, 0x1f ;  /* 0x0c201f0023177f89 */ /* 0x000e6200000e0000 */
[----:B0-----:R-:W-:Y:S02]  /*1150*/  FMNMX R22, R22, R34, !PT ;  /* 0x0000002216167209 */ /* 0x001fe40007800000 */
[----:B-1----:R-:W-:-:S03]  /*1160*/  FMNMX R36, R35, R23, !PT ;  /* 0x0000001723247209 */ /* 0x002fc60007800000 */
[----:B------:R-:W0:Y:S01]  /*1170*/  SHFL.BFLY PT, R23, R22, 0x1, 0x1f ;  /* 0x0c201f0016177f89 */ /* 0x000e2200000e0000 */
[----:B------:R-:W-:-:S05]  /*1180*/  FMNMX R36, R36, R43, !PT ;  /* 0x0000002b24247209 */ /* 0x000fca0007800000 */
[--C-:B------:R-:W-:Y:S02]  /*1190*/  FADD R31, R31, -R36.reuse ;  /* 0x800000241f1f7221 */ /* 0x100fe40000000000 */
[--C-:B------:R-:W-:Y:S02]  /*11a0*/  FADD R34, R21, -R36.reuse ;  /* 0x8000002415227221 */ /* 0x100fe40000000000 */
[----:B------:R-:W-:Y:S01]  /*11b0*/  FADD R33, R33, -R36 ;  /* 0x8000002421217221 */ /* 0x000fe20000000000 */
[----:B0-----:R-:W-:Y:S01]  /*11c0*/  FMNMX R23, R22, R23, !PT ;  /* 0x0000001716177209 */ /* 0x001fe20007800000 */
[----:B--2---:R-:W-:Y:S03]  /*11d0*/  STS.U16 [R6+0x2000], R44 ;  /* 0x0020002c06007388 */ /* 0x004fe60000000400 */
[----:B------:R-:W-:Y:S01]  /*11e0*/  FMNMX R37, R23, R41, !PT ;  /* 0x0000002917257209 */ /* 0x000fe20007800000 */
[----:B---3--:R-:W-:Y:S01]  /*11f0*/  STS.U16 [R6+0x2200], R45 ;  /* 0x0022002d06007388 */ /* 0x008fe20000000400 */
[----:B------:R-:W-:-:S02]  /*1200*/  FMUL R23, R31, 1.4426950216293334961 ;  /* 0x3fb8aa3b1f177820 */ /* 0x000fc40000400000 */
[----:B------:R-:W-:Y:S02]  /*1210*/  FADD R31, -R36, R43 ;  /* 0x0000002b241f7221 */ /* 0x000fe40000000100 */
[----:B------:R-:W-:Y:S02]  /*1220*/  FADD R32, R32, -R37 ;  /* 0x8000002520207221 */ /* 0x000fe40000000000 */
[----:B------:R-:W-:Y:S02]  /*1230*/  FMUL R34, R34, 1.4426950216293334961 ;  /* 0x3fb8aa3b22227820 */ /* 0x000fe40000400000 */
[----:B------:R-:W-:Y:S02]  /*1240*/  FMUL R38, R31, 1.4426950216293334961 ;  /* 0x3fb8aa3b1f267820 */ /* 0x000fe40000400000 */
[----:B------:R-:W-:Y:S02]  /*1250*/  FMUL R33, R33, 1.4426950216293334961 ;  /* 0x3fb8aa3b21217820 */ /* 0x000fe40000400000 */
[----:B------:R-:W-:-:S02]  /*1260*/  FMUL R31, R32, 1.4426950216293334961 ;  /* 0x3fb8aa3b201f7820 */ /* 0x000fc40000400000 */
[--C-:B------:R-:W-:Y:S02]  /*1270*/  FADD R29, R29, -R37.reuse ;  /* 0x800000251d1d7221 */ /* 0x100fe40000000000 */
[----:B------:R-:W-:Y:S01]  /*1280*/  FADD R30, R30, -R37 ;  /* 0x800000251e1e7221 */ /* 0x000fe20000000000 */
[----:B------:R0:W-:Y:S01]  /*1290*/  MUFU.EX2 R21, R33 ;  /* 0x0000002100157308 */ /* 0x0001e20000000800 */
[----:B------:R-:W-:Y:S02]  /*12a0*/  FADD R20, R20, -R36 ;  /* 0x8000002414147221 */ /* 0x000fe40000000000 */
[----:B------:R-:W-:Y:S02]  /*12b0*/  FMUL R35, R29, 1.4426950216293334961 ;  /* 0x3fb8aa3b1d237820 */ /* 0x000fe40000400000 */
[----:B------:R-:W-:-:S03]  /*12c0*/  FMUL R32, R30, 1.4426950216293334961 ;  /* 0x3fb8aa3b1e207820 */ /* 0x000fc60000400000 */
[----:B------:R-:W-:Y:S01]  /*12d0*/  MUFU.EX2 R22, R34 ;  /* 0x0000002200167308 */ /* 0x000fe20000000800 */
[----:B0-----:R-:W-:Y:S02]  /*12e0*/  FADD R33, R28, -R37 ;  /* 0x800000251c217221 */ /* 0x001fe40000000000 */
[----:B------:R-:W-:-:S05]  /*12f0*/  FMUL R20, R20, 1.4426950216293334961 ;  /* 0x3fb8aa3b14147820 */ /* 0x000fca0000400000 */
[----:B------:R0:W-:Y:S01]  /*1300*/  MUFU.EX2 R34, R31 ;  /* 0x0000001f00227308 */ /* 0x0001e20000000800 */
[----:B------:R-:W-:Y:S01]  /*1310*/  BAR.SYNC.DEFER_BLOCKING 0x0 ;  /* 0x0000000000007b1d */ /* 0x000fe20000010000 */
[----:B------:R-:W-:Y:S02]  /*1320*/  FADD R39, -R37, R41 ;  /* 0x0000002925277221 */ /* 0x000fe40000000100 */
[----:B------:R-:W-:-:S04]  /*1330*/  FMUL R33, R33, 1.4426950216293334961 ;  /* 0x3fb8aa3b21217820 */ /* 0x000fc80000400000 */
[----:B------:R-:W1:Y:S01]  /*1340*/  MUFU.EX2 R20, R20 ;  /* 0x0000001400147308 */ /* 0x000e620000000800 */
[----:B------:R-:W-:Y:S01]  /*1350*/  FMUL R39, R39, 1.4426950216293334961 ;  /* 0x3fb8aa3b27277820 */ /* 0x000fe20000400000 */
[----:B0-----:R-:W0:Y:S06]  /*1360*/  LDSM.16.M88.4 R28, [R4+0x2000] ;  /* 0x00200000041c783b */ /* 0x001e2c0000000200 */
[----:B------:R-:W2:Y:S08]  /*1370*/  MUFU.EX2 R35, R35 ;  /* 0x0000002300237308 */ /* 0x000eb00000000800 */
[----:B------:R-:W-:Y:S08]  /*1380*/  MUFU.EX2 R23, R23 ;  /* 0x0000001700177308 */ /* 0x000ff00000000800 */
[----:B------:R-:W3:Y:S01]  /*1390*/  MUFU.EX2 R32, R32 ;  /* 0x0000002000207308 */ /* 0x000ee20000000800 */
[----:B-1----:R-:W-:-:S07]  /*13a0*/  FADD R41, R20, R21 ;  /* 0x0000001514297221 */ /* 0x002fce0000000000 */
[----:B------:R-:W1:Y:S08]  /*13b0*/  MUFU.EX2 R38, R38 ;  /* 0x0000002600267308 */ /* 0x000e700000000800 */
[----:B------:R-:W4:Y:S08]  /*13c0*/  MUFU.EX2 R33, R33 ;  /* 0x0000002100217308 */ /* 0x000f300000000800 */
[----:B------:R-:W5:Y:S01]  /*13d0*/  MUFU.EX2 R39, R39 ;  /* 0x0000002700277308 */ /* 0x000f620000000800 */
[----:B--2---:R-:W-:-:S02]  /*13e0*/  FADD R43, R34, R35 ;  /* 0x00000023222b7221 */ /* 0x004fc40000000000 */
[----:B------:R-:W-:Y:S01]  /*13f0*/  FADD R41, R22, R41 ;  /* 0x0000002916297221 */ /* 0x000fe20000000000 */
[----:B------:R-:W-:Y:S01]  /*1400*/  F2FP.BF16.PACK_AB R20, R21, R20 ;  /* 0x000000141514723e */ /* 0x000fe200000010ff */
[----:B---3--:R-:W-:Y:S01]  /*1410*/  FADD R43, R32, R43 ;  /* 0x0000002b202b7221 */ /* 0x008fe20000000000 */
[C---:B------:R-:W-:Y:S01]  /*1420*/  F2FP.BF16.PACK_AB R22, R23.reuse, R22 ;  /* 0x000000161716723e */ /* 0x040fe200000010ff */
[----:B------:R-:W-:Y:S01]  /*1430*/  FADD R41, R23, R41 ;  /* 0x0000002917297221 */ /* 0x000fe20000000000 */
[----:B------:R-:W-:Y:S01]  /*1440*/  F2FP.BF16.PACK_AB R21, R35, R34 ;  /* 0x000000222315723e */ /* 0x000fe200000010ff */
[C---:B-1----:R-:W-:Y:S01]  /*1450*/  FMUL R24, R38.reuse, R24 ;  /* 0x0000001826187220 */ /* 0x042fe20000400000 */
[C---:B----4-:R-:W-:Y:S01]  /*1460*/  F2FP.BF16.PACK_AB R23, R33.reuse, R32 ;  /* 0x000000202117723e */ /* 0x050fe200000010ff */
[----:B------:R-:W-:Y:S02]  /*1470*/  FMUL R25, R38, R25 ;  /* 0x0000001926197220 */ /* 0x000fe40000400000 */
[----:B------:R-:W-:-:S02]  /*1480*/  FADD R43, R33, R43 ;  /* 0x0000002b212b7221 */ /* 0x000fc40000000000 */
[----:B------:R-:W-:Y:S01]  /*1490*/  LDSM.16.M88.4 R32, [R4+0x2200] ;  /* 0x002200000420783b */ /* 0x000fe20000000200 */
[C---:B-----5:R-:W-:Y:S02]  /*14a0*/  FMUL R26, R39.reuse, R26 ;  /* 0x0000001a271a7220 */ /* 0x060fe40000400000 */
[----:B------:R-:W-:-:S07]  /*14b0*/  FMUL R27, R39, R27 ;  /* 0x0000001b271b7220 */ /* 0x000fce0000400000 */
[----:B0-----:R-:W-:Y:S01]  /*14c0*/  HMMA.16816.F32.BF16 R24, R20, R28, R24 ;  /* 0x0000001c1418723c */ /* 0x001fe20000041818 */
[----:B------:R-:W0:Y:S04]  /*14d0*/  SHFL.BFLY PT, R28, R41, 0x2, 0x1f ;  /* 0x0c401f00291c7f89 */ /* 0x000e2800000e0000 */
[----:B------:R-:W1:Y:S01]  /*14e0*/  SHFL.BFLY PT, R29, R43, 0x2, 0x1f ;  /* 0x0c401f002b1d7f89 */ /* 0x000e6200000e0000 */
[C---:B------:R-:W-:Y:S02]  /*14f0*/  FMUL R12, R38.reuse, R12 ;  /* 0x0000000c260c7220 */ /* 0x040fe40000400000 */
[----:B------:R-:W-:Y:S02]  /*1500*/  FMUL R13, R38, R13 ;  /* 0x0000000d260d7220 */ /* 0x000fe40000400000 */
[----:B------:R-:W-:-:S02]  /*1510*/  FMUL R14, R39, R14 ;  /* 0x0000000e270e7220 */ /* 0x000fc40000400000 */
[C---:B------:R-:W-:Y:S01]  /*1520*/  FMUL R15, R39.reuse, R15 ;  /* 0x0000000f270f7220 */ /* 0x040fe20000400000 */
[----:B------:R-:W-:Y:S01]  /*1530*/  UIADD3 UR4, UP0, UR4, 0x10, URZ ;  /* 0x0000001004047890 */ /* 0x000fe2000ff1e03f */
[C---:B------:R-:W-:Y:S02]  /*1540*/  FMUL R8, R38.reuse, R8 ;  /* 0x0000000826087220 */ /* 0x040fe40000400000 */
[----:B------:R-:W-:Y:S02]  /*1550*/  FMUL R9, R38, R9 ;  /* 0x0000000926097220 */ /* 0x000fe40000400000 */
[C---:B------:R-:W-:Y:S01]  /*1560*/  FMUL R10, R39.reuse, R10 ;  /* 0x0000000a270a7220 */ /* 0x040fe20000400000 */
[----:B------:R-:W-:Y:S01]  /*1570*/  HMMA.16816.F32.BF16 R12, R20, R30, R12 ;  /* 0x0000001e140c723c */ /* 0x000fe2000004180c */
[----:B------:R-:W-:Y:S02]  /*1580*/  FMUL R11, R39, R11 ;  /* 0x0000000b270b7220 */ /* 0x000fe40000400000 */
[----:B0-----:R-:W-:-:S02]  /*1590*/  FADD R28, R41, R28 ;  /* 0x0000001c291c7221 */ /* 0x001fc40000000000 */
[----:B-1----:R-:W-:-:S03]  /*15a0*/  FADD R29, R43, R29 ;  /* 0x0000001d2b1d7221 */ /* 0x002fc60000000000 */
[----:B------:R-:W0:Y:S01]  /*15b0*/  SHFL.BFLY PT, R30, R28, 0x1, 0x1f ;  /* 0x0c201f001c1e7f89 */ /* 0x000e2200000e0000 */
[C---:B------:R-:W-:Y:S02]  /*15c0*/  FMUL R16, R38.reuse, R16 ;  /* 0x0000001026107220 */ /* 0x040fe40000400000 */
[----:B------:R-:W-:Y:S01]  /*15d0*/  FMUL R17, R38, R17 ;  /* 0x0000001126117220 */ /* 0x000fe20000400000 */
[----:B------:R-:W1:Y:S01]  /*15e0*/  SHFL.BFLY PT, R31, R29, 0x1, 0x1f ;  /* 0x0c201f001d1f7f89 */ /* 0x000e6200000e0000 */
[C---:B------:R-:W-:Y:S02]  /*15f0*/  FMUL R18, R39.reuse, R18 ;  /* 0x0000001227127220 */ /* 0x040fe40000400000 */
[----:B------:R-:W-:Y:S01]  /*1600*/  FMUL R19, R39, R19 ;  /* 0x0000001327137220 */ /* 0x000fe20000400000 */
[----:B------:R-:W-:Y:S01]  /*1610*/  UIADD3.X UR5, URZ, UR5, URZ, UP0, !UPT ;  /* 0x000000053f057290 */ /* 0x000fe200087fe43f */
[----:B------:R-:W-:Y:S01]  /*1620*/  HMMA.16816.F32.BF16 R8, R20, R32, R8 ;  /* 0x000000201408723c */ /* 0x000fe20000041808 */
[----:B------:R-:W-:-:S07]  /*1630*/  ISETP.LE.U32.AND P0, PT, R58, UR4, PT ;  /* 0x000000043a007c0c */ /* 0x000fce000bf03070 */
[----:B------:R-:W-:Y:S07]  /*1640*/  HMMA.16816.F32.BF16 R16, R20, R34, R16 ;  /* 0x000000221410723c */ /* 0x000fee0000041810 */
[----:B------:R-:W-:-:S05]  /*1650*/  IMAD.U32 R20, RZ, RZ, UR5 ;  /* 0x00000005ff147e24 */ /* 0x000fca000f8e00ff */
[----:B------:R-:W-:Y:S01]  /*1660*/  ISETP.GE.U32.AND.EX P0, PT, R20, RZ, PT, P0 ;  /* 0x000000ff1400720c */ /* 0x000fe20003f06100 */
[----:B------:R-:W-:Y:S02]  /*1670*/  IMAD.MOV.U32 R22, RZ, RZ, 0x10 ;  /* 0x00000010ff167424 */ /* 0x000fe400078e00ff */
[----:B0-----:R-:W-:Y:S02]  /*1680*/  FADD R21, R28, R30 ;  /* 0x0000001e1c157221 */ /* 0x001fe40000000000 */
[----:B-1----:R-:W-:Y:S01]  /*1690*/  FADD R20, R29, R31 ;  /* 0x0000001f1d147221 */ /* 0x002fe20000000000 */
[----:B------:R-:W-:Y:S01]  /*16a0*/  MOV R41, R37 ;  /* 0x0000002500297202 */ /* 0x000fe20000000f00 */
[C---:B------:R-:W-:Y:S02]  /*16b0*/  IMAD R0, R22.reuse, c[0x0][0x1b4], R0 ;  /* 0x00006d0016007a24 */ /* 0x040fe400078e0200 */
[----:B------:R-:W-:Y:S02]  /*16c0*/  IMAD R5, R22, c[0x0][0x1a4], R5 ;  /* 0x0000690016057a24 */ /* 0x000fe400078e0205 */
[----:B------:R-:W-:-:S02]  /*16d0*/  FFMA R2, R38, R2, R21 ;  /* 0x0000000226027223 */ /* 0x000fc40000000015 */
[----:B------:R-:W-:Y:S02]  /*16e0*/  FFMA R7, R39, R7, R20 ;  /* 0x0000000727077223 */ /* 0x000fe40000000014 */
[----:B------:R-:W-:Y:S01]  /*16f0*/  IMAD.MOV.U32 R43, RZ, RZ, R36 ;  /* 0x000000ffff2b7224 */ /* 0x000fe200078e0024 */
[----:B------:R-:W-:Y:S05]  /*1700*/  @!P0 BRA `(.L_x_1) ;  /* 0xfffff5e000008947 */ /* 0x000fea000383ffff */
.L_x_0:
[----:B------:R-:W0:Y:S01]  /*1710*/  S2R R54, SR_CTAID.Y ;  /* 0x0000000000367919 */ /* 0x000e220000002600 */
[----:B------:R-:W-:Y:S01]  /*1720*/  LOP3.LUT R3, R57, 0xe0, RZ, 0xc0, !PT ;  /* 0x000000e039037812 */ /* 0x000fe200078ec0ff */
[----:B------:R-:W-:Y:S01]  /*1730*/  FMUL R20, R7, 8388608 ;  /* 0x4b00000007147820 */ /* 0x000fe20000400000 */
[----:B------:R-:W-:Y:S01]  /*1740*/  LOP3.LUT R0, R57, 0xf, RZ, 0xc0, !PT ;  /* 0x0000000f39007812 */ /* 0x000fe200078ec0ff */
[----:B------:R-:W-:Y:S01]  /*1750*/  IMAD.MOV.U32 R4, RZ, RZ, R10 ;  /* 0x000000ffff047224 */ /* 0x000fe200078e000a */
[----:B------:R-:W-:Y:S01]  /*1760*/  MOV R5, R11 ;  /* 0x0000000b00057202 */ /* 0x000fe20000000f00 */
[C---:B------:R-:W-:Y:S01]  /*1770*/  FMUL R11, R2.reuse, 8388608 ;  /* 0x4b000000020b7820 */ /* 0x040fe20000400000 */
[----:B------:R-:W-:Y:S01]  /*1780*/  FSETP.GEU.AND P2, PT, R2, 1.175494350822287508e-38, PT ;  /* 0x008000000200780b */ /* 0x000fe20003f4e000 */
[----:B------:R-:W-:Y:S01]  /*1790*/  IMAD R6, R0, 0x2, R3 ;  /* 0x0000000200067824 */ /* 0x000fe200078e0203 */
[----:B------:R-:W-:Y:S01]  /*17a0*/  FSETP.GEU.AND P3, PT, R7, 1.175494350822287508e-38, PT ;  /* 0x008000000700780b */ /* 0x000fe20003f6e000 */
[----:B------:R-:W-:Y:S01]  /*17b0*/  IMAD.SHL.U32 R21, R57, 0x8, RZ ;  /* 0x0000000839157824 */ /* 0x000fe200078e00ff */
[----:B------:R-:W-:Y:S01]  /*17c0*/  FSEL R0, R11, R2, !P2 ;  /* 0x000000020b007208 */ /* 0x000fe20005000000 */
[----:B------:R-:W-:Y:S01]  /*17d0*/  IMAD.MOV.U32 R3, RZ, RZ, R13 ;  /* 0x000000ffff037224 */ /* 0x000fe200078e000d */
[----:B------:R-:W-:Y:S01]  /*17e0*/  FSEL R45, R20, R7, !P3 ;  /* 0x00000007142d7208 */ /* 0x000fe20005800000 */
[----:B------:R-:W-:Y:S01]  /*17f0*/  BAR.SYNC.DEFER_BLOCKING 0x0 ;  /* 0x0000000000007b1d */ /* 0x000fe20000010000 */
[----:B------:R-:W-:Y:S01]  /*1800*/  IADD3 R10, R0, -0x3f3504f3, RZ ;  /* 0xc0cafb0d000a7810 */ /* 0x000fe20007ffe0ff */
[----:B------:R-:W-:Y:S01]  /*1810*/  IMAD R59, R59, c[0x0][0x1c8], RZ ;  /* 0x000072003b3b7a24 */ /* 0x000fe200078e02ff */
[----:B------:R-:W-:Y:S01]  /*1820*/  LOP3.LUT R22, R57, 0xc, RZ, 0xc0, !PT ;  /* 0x0000000c39167812 */ /* 0x000fe200078ec0ff */
[----:B------:R-:W-:Y:S01]  /*1830*/  IMAD.MOV.U32 R38, RZ, RZ, c[0x0][0x1c8] ;  /* 0x00007200ff267624 */ /* 0x000fe200078e00ff */
[----:B------:R-:W-:Y:S01]  /*1840*/  LOP3.LUT R11, R10, 0xff800000, RZ, 0xc0, !PT ;  /* 0xff8000000a0b7812 */ /* 0x000fe200078ec0ff */
[----:B------:R-:W1:Y:S01]  /*1850*/  S2R R56, SR_TID.X ;  /* 0x0000000000387919 */ /* 0x000e620000002100 */
[----:B------:R-:W-:Y:S01]  /*1860*/  IADD3 R10, R45, -0x3f3504f3, RZ ;  /* 0xc0cafb0d2d0a7810 */ /* 0x000fe20007ffe0ff */
[----:B------:R-:W-:Y:S01]  /*1870*/  IMAD R61, R22, 0x2, R61 ;  /* 0x00000002163d7824 */ /* 0x000fe200078e023d */
[----:B------:R-:W-:Y:S01]  /*1880*/  LOP3.LUT R13, R57, 0xf0, RZ, 0xc0, !PT ;  /* 0x000000f0390d7812 */ /* 0x000fe200078ec0ff */
[----:B0-----:R-:W-:Y:S01]  /*1890*/  IMAD R20, R54, c[0x0][0x1c0], RZ ;  /* 0x0000700036147a24 */ /* 0x001fe200078e02ff */
[----:B------:R-:W-:-:S02]  /*18a0*/  LOP3.LUT R44, R21, 0x38, RZ, 0xc0, !PT ;  /* 0x00000038152c7812 */ /* 0x000fc400078ec0ff */
[----:B------:R-:W-:Y:S01]  /*18b0*/  SHF.L.U32 R21, R57, 0x2, RZ ;  /* 0x0000000239157819 */ /* 0x000fe200000006ff */
[----:B------:R-:W-:Y:S01]  /*18c0*/  IMAD R30, R22, 0x40, R13 ;  /* 0x00000040161e7824 */ /* 0x000fe200078e020d */
[----:B------:R-:W-:Y:S01]  /*18d0*/  LOP3.LUT R10, R10, 0xff800000, RZ, 0xc0, !PT ;  /* 0xff8000000a0a7812 */ /* 0x000fe200078ec0ff */
[----:B------:R-:W-:Y:S01]  /*18e0*/  IMAD R22, R47, c[0x0][0x1c4], RZ ;  /* 0x000071002f167a24 */ /* 0x000fe200078e02ff */
[----:B------:R-:W-:Y:S01]  /*18f0*/  FSETP.GT.AND P1, PT, |R7|, 8.50705917302346158658e+37, PT ;  /* 0x7e8000000700780b */ /* 0x000fe20003f24200 */
[C---:B------:R-:W-:Y:S01]  /*1900*/  IMAD.SHL.U32 R42, R20.reuse, 0x2, RZ ;  /* 0x00000002142a7824 */ /* 0x040fe200078e00ff */
[----:B------:R-:W-:Y:S01]  /*1910*/  SHF.R.U32.HI R23, RZ, 0x1, R57 ;  /* 0x00000001ff177819 */ /* 0x000fe20000011639 */
[----:B------:R-:W-:Y:S01]  /*1920*/  IMAD.HI R43, R20, 0x2, RZ ;  /* 0x00000002142b7827 */ /* 0x000fe200078e02ff */
[----:B------:R-:W-:Y:S01]  /*1930*/  LOP3.LUT R29, R21, 0x1c0, RZ, 0xc0, !PT ;  /* 0x000001c0151d7812 */ /* 0x000fe200078ec0ff */
[----:B------:R0:W-:Y:S01]  /*1940*/  I2F R13, R11 ;  /* 0x0000000b000d7306 */ /* 0x0001e20000201400 */
[----:B------:R-:W-:-:S02]  /*1950*/  FSEL R48, RZ, -23, P3 ;  /* 0xc1b80000ff307808 */ /* 0x000fc40001800000 */
[----:B------:R-:W-:Y:S02]  /*1960*/  FSETP.GEU.AND P3, PT, |R7|, 1.175494350822287508e-38, PT ;  /* 0x008000000700780b */ /* 0x000fe40003f6e200 */
[----:B------:R-:W-:Y:S01]  /*1970*/  LOP3.LUT R28, R23, 0x4, RZ, 0xc0, !PT ;  /* 0x00000004171c7812 */ /* 0x000fe200078ec0ff */
[C---:B------:R-:W-:Y:S01]  /*1980*/  IMAD.SHL.U32 R23, R22.reuse, 0x2, RZ ;  /* 0x0000000216177824 */ /* 0x040fe200078e00ff */
[----:B------:R-:W-:Y:S01]  /*1990*/  FSEL R46, RZ, -23, P2 ;  /* 0xc1b80000ff2e7808 */ /* 0x000fe20001000000 */
[----:B------:R-:W2:Y:S01]  /*19a0*/  I2F R21, R10 ;  /* 0x0000000a00157306 */ /* 0x000ea20000201400 */
[----:B------:R-:W-:Y:S01]  /*19b0*/  IMAD.HI R22, R22, 0x2, RZ ;  /* 0x0000000216167827 */ /* 0x000fe200078e02ff */
[----:B------:R-:W-:Y:S02]  /*19c0*/  FSETP.GT.AND P2, PT, |R2|, 8.50705917302346158658e+37, PT ;  /* 0x7e8000000200780b */ /* 0x000fe40003f44200 */
[----:B------:R-:W-:Y:S01]  /*19d0*/  IADD3 R42, P4, P5, R23, c[0x0][0x178], R42 ;  /* 0x00005e00172a7a10 */ /* 0x000fe20007d9e02a */
[----:B------:R-:W-:Y:S01]  /*19e0*/  @P1 FMUL R7, R7, 0.25 ;  /* 0x3e80000007071820 */ /* 0x000fe20000400000 */
[----:B------:R-:W-:Y:S01]  /*19f0*/  LOP3.LUT P0, RZ, R57, 0x80, RZ, 0xc0, !PT ;  /* 0x0000008039ff7812 */ /* 0x000fe2000780c0ff */
[----:B------:R-:W-:Y:S01]  /*1a00*/  @P1 FMUL R18, R18, 0.25 ;  /* 0x3e80000012121820 */ /* 0x000fe20000400000 */
[----:B------:R-:W-:Y:S01]  /*1a10*/  IADD3.X R43, R22, c[0x0][0x17c], R43, P4, P5 ;  /* 0x00005f00162b7a10 */ /* 0x000fe200027ea42b */
[----:B------:R-:W-:Y:S01]  /*1a20*/  @!P3 FMUL R7, R7, 16777216 ;  /* 0x4b8000000707b820 */ /* 0x000fe20000400000 */
[----:B------:R-:W-:Y:S01]  /*1a30*/  FSETP.GEU.AND P4, PT, |R2|, 1.175494350822287508e-38, PT ;  /* 0x008000000200780b */ /* 0x000fe20003f8e200 */
[----:B------:R-:W-:Y:S01]  /*1a40*/  @P1 FMUL R5, R5, 0.25 ;  /* 0x3e80000005051820 */ /* 0x000fe20000400000 */
[----:B------:R-:W-:Y:S01]  /*1a50*/  SHF.R.S32.HI R57, RZ, 0x4, R57 ;  /* 0x00000004ff397819 */ /* 0x000fe20000011439 */
[----:B0-----:R-:W-:Y:S01]  /*1a60*/  IMAD.IADD R11, R0, 0x1, -R11 ;  /* 0x00000001000b7824 */ /* 0x001fe200078e0a0b */
[----:B------:R-:W-:Y:S01]  /*1a70*/  IADD3 R44, R28, R44, R29 ;  /* 0x0000002c1c2c7210 */ /* 0x000fe20007ffe01d */
[----:B------:R-:W-:Y:S01]  /*1a80*/  @P2 FMUL R2, R2, 0.25 ;  /* 0x3e80000002022820 */ /* 0x000fe20000400000 */
[----:B------:R-:W-:Y:S01]  /*1a90*/  IADD3 R50, R45, -R10, RZ ;  /* 0x8000000a2d327210 */ /* 0x000fe20007ffe0ff */
[----:B--2---:R-:W-:Y:S01]  /*1aa0*/  FFMA.FTZ R48, R21, 1.1920928955078125e-07, R48 ;  /* 0x3400000015307823 */ /* 0x004fe20000010030 */
[----:B------:R-:W-:Y:S01]  /*1ab0*/  LEA R20, R30, R61, 0x3 ;  /* 0x0000003d1e147211 */ /* 0x000fe200078e18ff */
[----:B------:R-:W0:Y:S01]  /*1ac0*/  MUFU.RCP R21, R7 ;  /* 0x0000000700157308 */ /* 0x000e220000001000 */
[----:B------:R-:W-:-:S02]  /*1ad0*/  @!P3 FMUL R18, R18, 16777216 ;  /* 0x4b8000001212b820 */ /* 0x000fc40000400000 */
[----:B------:R-:W-:Y:S01]  /*1ae0*/  FFMA.FTZ R46, R13, 1.1920928955078125e-07, R46 ;  /* 0x340000000d2e7823 */ /* 0x000fe2000001002e */
[----:B------:R-:W-:Y:S01]  /*1af0*/  LOP3.LUT R32, R20, 0x8, RZ, 0x3c, !PT ;  /* 0x0000000814207812 */ /* 0x000fe200078e3cff */
[----:B------:R-:W-:Y:S02]  /*1b00*/  @!P4 FMUL R2, R2, 16777216 ;  /* 0x4b8000000202c820 */ /* 0x000fe40000400000 */
[----:B------:R-:W-:Y:S02]  /*1b10*/  @P1 FMUL R19, R19, 0.25 ;  /* 0x3e80000013131820 */ /* 0x000fe40000400000 */
[----:B------:R-:W-:Y:S01]  /*1b20*/  @!P3 FMUL R5, R5, 16777216 ;  /* 0x4b8000000505b820 */ /* 0x000fe20000400000 */
[----:B------:R2:W3:Y:S01]  /*1b30*/  MUFU.RCP R22, R2 ;  /* 0x0000000200167308 */ /* 0x0004e20000001000 */
[----:B------:R-:W-:Y:S02]  /*1b40*/  IMAD.MOV.U32 R13, RZ, RZ, 0x3dc6b27f ;  /* 0x3dc6b27fff0d7424 */ /* 0x000fe400078e00ff */
[----:B------:R-:W-:-:S02]  /*1b50*/  @!P3 FMUL R19, R19, 16777216 ;  /* 0x4b8000001313b820 */ /* 0x000fc40000400000 */
[----:B------:R-:W-:Y:S02]  /*1b60*/  @P1 FMUL R4, R4, 0.25 ;  /* 0x3e80000004041820 */ /* 0x000fe40000400000 */
[----:B0-----:R-:W-:Y:S02]  /*1b70*/  FMUL R7, R21, R19 ;  /* 0x0000001315077220 */ /* 0x001fe40000400000 */
[----:B--2---:R-:W-:Y:S02]  /*1b80*/  FADD R2, R11, -1 ;  /* 0xbf8000000b027421 */ /* 0x004fe40000000000 */
[C---:B------:R-:W-:Y:S02]  /*1b90*/  FMUL R11, R21.reuse, R18 ;  /* 0x00000012150b7220 */ /* 0x040fe40000400000 */
[----:B------:R-:W-:Y:S02]  /*1ba0*/  FMUL R18, R21, R5 ;  /* 0x0000000515127220 */ /* 0x000fe40000400000 */
[----:B------:R-:W-:-:S02]  /*1bb0*/  FFMA.FTZ R5, R2, R13, -0.16845393180847167969 ;  /* 0xbe2c7f3002057423 */ /* 0x000fc4000001000d */
[----:B------:R-:W-:Y:S02]  /*1bc0*/  @P2 FMUL R16, R16, 0.25 ;  /* 0x3e80000010102820 */ /* 0x000fe40000400000 */
[----:B------:R-:W-:Y:S02]  /*1bd0*/  FFMA.FTZ R19, R2, R5, 0.1716887056827545166 ;  /* 0x3e2fcf2a02137423 */ /* 0x000fe40000010005 */
[----:B------:R-:W-:Y:S02]  /*1be0*/  @P2 FMUL R8, R8, 0.25 ;  /* 0x3e80000008082820 */ /* 0x000fe40000400000 */
[----:B------:R-:W-:Y:S02]  /*1bf0*/  FFMA.FTZ R19, R2, R19, -0.17900948226451873779 ;  /* 0xbe374e4302137423 */ /* 0x000fe40000010013 */
[----:B------:R-:W-:Y:S02]  /*1c00*/  @P2 FMUL R12, R12, 0.25 ;  /* 0x3e8000000c0c2820 */ /* 0x000fe40000400000 */
[----:B------:R-:W-:-:S02]  /*1c10*/  FFMA.FTZ R19, R2, R19, 0.20512372255325317383 ;  /* 0x3e520bf402137423 */ /* 0x000fc40000010013 */
[----:B------:R-:W-:Y:S02]  /*1c20*/  @P2 FMUL R24, R24, 0.25 ;  /* 0x3e80000018182820 */ /* 0x000fe40000400000 */
[----:B------:R-:W-:Y:S01]  /*1c30*/  IMAD.SHL.U32 R23, R6, 0x4, RZ ;  /* 0x0000000406177824 */ /* 0x000fe200078e00ff */
[----:B------:R-:W-:Y:S01]  /*1c40*/  SGXT R6, R57, 0x1 ;  /* 0x000000013906781a */ /* 0x000fe20000000200 */
[----:B------:R-:W-:Y:S02]  /*1c50*/  FFMA.FTZ R19, R2, R19, -0.24046532809734344482 ;  /* 0xbe763c8b02137423 */ /* 0x000fe40000010013 */
[----:B------:R-:W-:Y:S01]  /*1c60*/  @!P3 FMUL R4, R4, 16777216 ;  /* 0x4b8000000404b820 */ /* 0x000fe20000400000 */
[----:B------:R-:W-:Y:S01]  /*1c70*/  LOP3.LUT R6, R23, 0x808, R6, 0x78, !PT ;  /* 0x0000080817067812 */ /* 0x000fe200078e7806 */
[----:B------:R-:W-:Y:S02]  /*1c80*/  @!P4 FMUL R16, R16, 16777216 ;  /* 0x4b8000001010c820 */ /* 0x000fe40000400000 */
[----:B------:R-:W-:-:S02]  /*1c90*/  @!P4 FMUL R8, R8, 16777216 ;  /* 0x4b8000000808c820 */ /* 0x000fc40000400000 */
[----:B------:R-:W-:Y:S02]  /*1ca0*/  @!P4 FMUL R12, R12, 16777216 ;  /* 0x4b8000000c0cc820 */ /* 0x000fe40000400000 */
[----:B------:R-:W-:Y:S02]  /*1cb0*/  @!P4 FMUL R24, R24, 16777216 ;  /* 0x4b8000001818c820 */ /* 0x000fe40000400000 */
[----:B------:R-:W-:Y:S02]  /*1cc0*/  FFMA.FTZ R19, R2, R19, 0.28857114911079406738 ;  /* 0x3e93bf9902137423 */ /* 0x000fe40000010013 */
[----:B------:R-:W-:Y:S02]  /*1cd0*/  FMUL R28, R21, R4 ;  /* 0x00000004151c7220 */ /* 0x000fe40000400000 */
[C---:B---3--:R-:W-:Y:S02]  /*1ce0*/  FMUL R16, R22.reuse, R16 ;  /* 0x0000001016107220 */ /* 0x048fe40000400000 */
[----:B------:R-:W-:-:S02]  /*1cf0*/  FMUL R23, R22, R8 ;  /* 0x0000000816177220 */ /* 0x000fc40000400000 */
[C---:B------:R-:W-:Y:S02]  /*1d00*/  FMUL R4, R22.reuse, R12 ;  /* 0x0000000c16047220 */ /* 0x040fe40000400000 */
[----:B------:R-:W-:Y:S01]  /*1d10*/  FMUL R29, R22, R24 ;  /* 0x00000018161d7220 */ /* 0x000fe20000400000 */
[----:B------:R-:W-:Y:S01]  /*1d20*/  F2FP.BF16.PACK_AB R5, R16, R23 ;  /* 0x000000171005723e */ /* 0x000fe200000010ff */
[----:B------:R-:W-:Y:S01]  /*1d30*/  @P2 FMUL R17, R17, 0.25 ;  /* 0x3e80000011112820 */ /* 0x000fe20000400000 */
[----:B------:R-:W-:Y:S01]  /*1d40*/  F2FP.BF16.PACK_AB R23, R7, R18 ;  /* 0x000000120717723e */ /* 0x000fe200000010ff */
[----:B------:R-:W-:Y:S01]  /*1d50*/  @P2 FMUL R9, R9, 0.25 ;  /* 0x3e80000009092820 */ /* 0x000fe20000400000 */
[----:B------:R-:W-:Y:S01]  /*1d60*/  F2FP.BF16.PACK_AB R4, R4, R29 ;  /* 0x0000001d0404723e */ /* 0x000fe200000010ff */
[----:B------:R-:W-:Y:S02]  /*1d70*/  @P2 FMUL R3, R3, 0.25 ;  /* 0x3e80000003032820 */ /* 0x000fe40000400000 */
[----:B------:R-:W-:Y:S01]  /*1d80*/  @P2 FMUL R25, R25, 0.25 ;  /* 0x3e80000019192820 */ /* 0x000fe20000400000 */
[----:B------:R-:W-:Y:S01]  /*1d90*/  ISETP.GE.U32.AND P2, PT, R0, 0x7f800000, PT ;  /* 0x7f8000000000780c */ /* 0x000fe20003f46070 */
[----:B------:R-:W-:Y:S01]  /*1da0*/  FFMA.FTZ R19, R2, R19, -0.36067417263984680176 ;  /* 0xbeb8aa4902137423 */ /* 0x000fe20000010013 */
[----:B------:R0:W-:Y:S01]  /*1db0*/  STS.64 [R6], R4 ;  /* 0x0000000406007388 */ /* 0x0001e20000000a00 */
[----:B------:R-:W-:-:S02]  /*1dc0*/  @P1 FMUL R15, R15, 0.25 ;  /* 0x3e8000000f0f1820 */ /* 0x000fc40000400000 */
[----:B------:R-:W-:Y:S02]  /*1dd0*/  @P1 FMUL R14, R14, 0.25 ;  /* 0x3e8000000e0e1820 */ /* 0x000fe40000400000 */
[----:B------:R-:W-:Y:S02]  /*1de0*/  @P1 FMUL R27, R27, 0.25 ;  /* 0x3e8000001b1b1820 */ /* 0x000fe40000400000 */
[----:B------:R-:W-:Y:S02]  /*1df0*/  @!P4 FMUL R17, R17, 16777216 ;  /* 0x4b8000001111c820 */ /* 0x000fe40000400000 */
[----:B------:R-:W-:Y:S02]  /*1e00*/  @!P4 FMUL R9, R9, 16777216 ;  /* 0x4b8000000909c820 */ /* 0x000fe40000400000 */
[----:B------:R-:W-:Y:S01]  /*1e10*/  @!P4 FMUL R3, R3, 16777216 ;  /* 0x4b8000000303c820 */ /* 0x000fe20000400000 */
[----:B0-----:R-:W-:Y:S01]  /*1e20*/  LEA R5, R38, R59, 0x1 ;  /* 0x0000003b26057211 */ /* 0x001fe200078e08ff */
[----:B------:R-:W-:Y:S01]  /*1e30*/  @P1 FMUL R26, R26, 0.25 ;  /* 0x3e8000001a1a1820 */ /* 0x000fe20000400000 */
[----:B------:R-:W-:Y:S01]  /*1e40*/  ISETP.GE.U32.AND P1, PT, R45, 0x7f800000, PT ;  /* 0x7f8000002d00780c */ /* 0x000fe20003f26070 */
[----:B------:R-:W-:Y:S01]  /*1e50*/  @!P4 FMUL R25, R25, 16777216 ;  /* 0x4b8000001919c820 */ /* 0x000fe20000400000 */
[----:B------:R-:W-:Y:S01]  /*1e60*/  LEA R4, P5, R5, R42, 0x1 ;  /* 0x0000002a05047211 */ /* 0x000fe200078a08ff */
[----:B------:R-:W-:-:S02]  /*1e70*/  FFMA.FTZ R19, R2, R19, 0.48089820146560668945 ;  /* 0x3ef6384a02137423 */ /* 0x000fc40000010013 */
[----:B------:R-:W-:Y:S02]  /*1e80*/  @!P3 FMUL R15, R15, 16777216 ;  /* 0x4b8000000f0fb820 */ /* 0x000fe40000400000 */
[----:B------:R-:W-:Y:S02]  /*1e90*/  @!P3 FMUL R14, R14, 16777216 ;  /* 0x4b8000000e0eb820 */ /* 0x000fe40000400000 */
[----:B------:R-:W-:Y:S02]  /*1ea0*/  @!P3 FMUL R27, R27, 16777216 ;  /* 0x4b8000001b1bb820 */ /* 0x000fe40000400000 */
[C---:B------:R-:W-:Y:S02]  /*1eb0*/  FMUL R17, R22.reuse, R17 ;  /* 0x0000001116117220 */ /* 0x040fe40000400000 */
[C---:B------:R-:W-:Y:S02]  /*1ec0*/  FMUL R8, R22.reuse, R9 ;  /* 0x0000000916087220 */ /* 0x040fe40000400000 */
[----:B------:R-:W-:-:S02]  /*1ed0*/  FMUL R3, R22, R3 ;  /* 0x0000000316037220 */ /* 0x000fc40000400000 */
[----:B------:R-:W-:Y:S01]  /*1ee0*/  @!P3 FMUL R26, R26, 16777216 ;  /* 0x4b8000001a1ab820 */ /* 0x000fe20000400000 */
[----:B------:R-:W-:Y:S01]  /*1ef0*/  F2FP.BF16.PACK_AB R9, R17, R8 ;  /* 0x000000081109723e */ /* 0x000fe200000010ff */
[----:B------:R-:W-:Y:S01]  /*1f00*/  FMUL R22, R22, R25 ;  /* 0x0000001916167220 */ /* 0x000fe20000400000 */
[----:B------:R-:W-:Y:S01]  /*1f10*/  F2FP.BF16.PACK_AB R17, R11, R28 ;  /* 0x0000001c0b11723e */ /* 0x000fe200000010ff */
[----:B------:R-:W-:Y:S01]  /*1f20*/  FFMA.FTZ R19, R2, R19, -0.72134751081466674805 ;  /* 0xbf38aa3b02137423 */ /* 0x000fe20000010013 */
[----:B------:R-:W-:Y:S01]  /*1f30*/  LOP3.LUT R11, R6, 0x10, RZ, 0x3c, !PT ;  /* 0x00000010060b7812 */ /* 0x000fe200078e3cff */
[----:B------:R-:W-:Y:S01]  /*1f40*/  FMUL R15, R21, R15 ;  /* 0x0000000f150f7220 */ /* 0x000fe20000400000 */
[----:B------:R-:W-:Y:S01]  /*1f50*/  F2FP.BF16.PACK_AB R8, R3, R22 ;  /* 0x000000160308723e */ /* 0x000fe200000010ff */
[C---:B------:R-:W-:Y:S01]  /*1f60*/  FMUL R14, R21.reuse, R14 ;  /* 0x0000000e150e7220 */ /* 0x040fe20000400000 */
[----:B------:R-:W-:Y:S01]  /*1f70*/  LOP3.LUT R28, R20, 0x18, RZ, 0x3c, !PT ;  /* 0x00000018141c7812 */ /* 0x000fe200078e3cff */
[----:B------:R-:W-:-:S02]  /*1f80*/  FMUL R12, R21, R27 ;  /* 0x0000001b150c7220 */ /* 0x000fc40000400000 */
[----:B------:R-:W-:Y:S01]  /*1f90*/  FMUL R21, R21, R26 ;  /* 0x0000001a15157220 */ /* 0x000fe20000400000 */
[----:B------:R0:W-:Y:S01]  /*1fa0*/  STS.64 [R6+0x400], R8 ;  /* 0x0004000806007388 */ /* 0x0001e20000000a00 */
[----:B------:R-:W-:Y:S01]  /*1fb0*/  FMUL R19, R2, R19 ;  /* 0x0000001302137220 */ /* 0x000fe20000400000 */
[----:B------:R-:W-:Y:S01]  /*1fc0*/  F2FP.BF16.PACK_AB R22, R15, R12 ;  /* 0x0000000c0f16723e */ /* 0x000fe200000010ff */
[----:B------:R-:W-:Y:S01]  /*1fd0*/  IMAD R7, R38, 0x2, R5 ;  /* 0x0000000226077824 */ /* 0x000fe200078e0205 */
[----:B------:R-:W-:Y:S01]  /*1fe0*/  F2FP.BF16.PACK_AB R16, R14, R21 ;  /* 0x000000150e10723e */ /* 0x000fe200000010ff */
[----:B------:R-:W-:Y:S01]  /*1ff0*/  FMUL R19, R2, R19 ;  /* 0x0000001302137220 */ /* 0x000fe20000400000 */
[----:B------:R-:W-:Y:S01]  /*2000*/  LOP3.LUT R26, R20, 0x10, RZ, 0x3c, !PT ;  /* 0x00000010141a7812 */ /* 0x000fe200078e3cff */
[----:B------:R-:W-:Y:S01]  /*2010*/  STS.64 [R11+0x1400], R22 ;  /* 0x001400160b007388 */ /* 0x000fe20000000a00 */
[----:B------:R-:W-:Y:S01]  /*2020*/  FADD R50, R50, -1 ;  /* 0xbf80000032327421 */ /* 0x000fe20000000000 */
[----:B------:R-:W-:Y:S01]  /*2030*/  LEA.HI.X.SX32 R5, R5, R43, 0x1, P5 ;  /* 0x0000002b05057211 */ /* 0x000fe200028f0eff */
[----:B------:R-:W-:Y:S01]  /*2040*/  FFMA.FTZ R49, R2, 1.4426950216293334961, R19 ;  /* 0x3fb8aa3b02317823 */ /* 0x000fe20000010013 */
[----:B------:R2:W-:Y:S01]  /*2050*/  STS.64 [R11+0x1000], R16 ;  /* 0x001000100b007388 */ /* 0x0005e20000000a00 */
[----:B0-----:R-:W-:-:S03]  /*2060*/  IMAD R9, R38, 0x2, R7 ;  /* 0x0000000226097824 */ /* 0x001fc600078e0207 */
[----:B------:R-:W-:Y:S01]  /*2070*/  BAR.SYNC.DEFER_BLOCKING 0x0 ;  /* 0x0000000000007b1d */ /* 0x000fe20000010000 */
[-C--:B------:R-:W-:Y:S01]  /*2080*/  LEA R2, P4, R59, R42.reuse, 0x1 ;  /* 0x0000002a3b027211 */ /* 0x080fe200078808ff */
[----:B------:R-:W-:Y:S01]  /*2090*/  FFMA.FTZ R15, R50, R13, -0.16845393180847167969 ;  /* 0xbe2c7f30320f7423 */ /* 0x000fe2000001000d */
[-C--:B------:R-:W-:Y:S01]  /*20a0*/  LEA R6, P3, R7, R42.reuse, 0x1 ;  /* 0x0000002a07067211 */ /* 0x080fe200078608ff */
[----:B------:R-:W-:Y:S01]  /*20b0*/  FADD R46, R46, R49 ;  /* 0x000000312e2e7221 */ /* 0x000fe20000000000 */
[-C--:B------:R-:W-:Y:S01]  /*20c0*/  LEA.HI.X.SX32 R3, R59, R43.reuse, 0x1, P4 ;  /* 0x0000002b3b037211 */ /* 0x080fe200020f0eff */
[----:B-1----:R-:W-:Y:S01]  /*20d0*/  IMAD.SHL.U32 R56, R56, 0x2, RZ ;  /* 0x0000000238387824 */ /* 0x002fe200078e00ff */
[-C--:B------:R-:W-:Y:S01]  /*20e0*/  LEA R8, P4, R9, R42.reuse, 0x1 ;  /* 0x0000002a09087211 */ /* 0x080fe200078808ff */
[C---:B--2---:R-:W-:Y:S01]  /*20f0*/  IMAD R11, R38.reuse, 0x2, R9 ;  /* 0x00000002260b7824 */ /* 0x044fe200078e0209 */
[-C--:B------:R-:W-:Y:S02]  /*2100*/  LEA.HI.X.SX32 R7, R7, R43.reuse, 0x1, P3 ;  /* 0x0000002b07077211 */ /* 0x080fe400018f0eff */
[----:B------:R-:W-:Y:S01]  /*2110*/  LEA.HI.X.SX32 R9, R9, R43, 0x1, P4 ;  /* 0x0000002b09097211 */ /* 0x000fe200020f0eff */
[----:B------:R-:W-:Y:S01]  /*2120*/  IMAD R17, R38, 0x2, R11 ;  /* 0x0000000226117824 */ /* 0x000fe200078e020b */
[----:B------:R-:W-:-:S03]  /*2130*/  LEA R10, P3, R11, R42, 0x1 ;  /* 0x0000002a0b0a7211 */ /* 0x000fc600078608ff */
[C---:B------:R-:W-:Y:S01]  /*2140*/  IMAD R19, R38.reuse, 0x2, R17 ;  /* 0x0000000226137824 */ /* 0x040fe200078e0211 */
[-C--:B------:R-:W-:Y:S02]  /*2150*/  LEA R12, P4, R17, R42.reuse, 0x1 ;  /* 0x0000002a110c7211 */ /* 0x080fe400078808ff */
[-C--:B------:R-:W-:Y:S01]  /*2160*/  LEA.HI.X.SX32 R11, R11, R43.reuse, 0x1, P3 ;  /* 0x0000002b0b0b7211 */ /* 0x080fe200018f0eff */
[----:B------:R-:W-:Y:S01]  /*2170*/  IMAD R21, R38, 0x2, R19 ;  /* 0x0000000226157824 */ /* 0x000fe200078e0213 */
[----:B------:R-:W-:Y:S01]  /*2180*/  LEA.HI.X.SX32 R13, R17, R43, 0x1, P4 ;  /* 0x0000002b110d7211 */ /* 0x000fe200020f0eff */
[----:B------:R-:W-:Y:S01]  /*2190*/  FFMA.FTZ R17, R50, R15, 0.1716887056827545166 ;  /* 0x3e2fcf2a32117423 */ /* 0x000fe2000001000f */
[CC--:B------:R-:W-:Y:S01]  /*21a0*/  LEA R14, P3, R19.reuse, R42.reuse, 0x1 ;  /* 0x0000002a130e7211 */ /* 0x0c0fe200078608ff */
[----:B------:R-:W-:Y:S01]  /*21b0*/  LDS.64 R26, [R26] ;  /* 0x000000001a1a7984 */ /* 0x000fe20000000a00 */
[----:B------:R-:W-:Y:S02]  /*21c0*/  LEA R25, R38, R21, 0x1 ;  /* 0x0000001526197211 */ /* 0x000fe400078e08ff */
[----:B------:R-:W-:Y:S01]  /*21d0*/  LEA.HI.X.SX32 R15, R19, R43, 0x1, P3 ;  /* 0x0000002b130f7211 */ /* 0x000fe200018f0eff */
[----:B------:R-:W-:Y:S01]  /*21e0*/  FFMA.FTZ R19, R50, R17, -0.17900948226451873779 ;  /* 0xbe374e4332137423 */ /* 0x000fe20000010011 */
[-C--:B------:R-:W-:Y:S01]  /*21f0*/  LEA R16, P4, R21, R42.reuse, 0x1 ;  /* 0x0000002a15107211 */ /* 0x080fe200078808ff */
[----:B------:R-:W-:Y:S01]  /*2200*/  IMAD R31, R38, 0x2, R25 ;  /* 0x00000002261f7824 */ /* 0x000fe200078e0219 */
[-C--:B------:R-:W-:Y:S01]  /*2210*/  LEA R18, P3, R25, R42.reuse, 0x1 ;  /* 0x0000002a19127211 */ /* 0x080fe200078608ff */
[C---:B------:R-:W-:Y:S01]  /*2220*/  FFMA.FTZ R23, R50.reuse, R19, 0.20512372255325317383 ;  /* 0x3e520bf432177423 */ /* 0x040fe20000010013 */
[-C--:B------:R-:W-:Y:S01]  /*2230*/  LEA.HI.X.SX32 R17, R21, R43.reuse, 0x1, P4 ;  /* 0x0000002b15117211 */ /* 0x080fe200020f0eff */
[----:B------:R-:W-:Y:S01]  /*2240*/  LDS.64 R28, [R28] ;  /* 0x000000001c1c7984 */ /* 0x000fe20000000a00 */
[----:B------:R-:W-:Y:S01]  /*2250*/  LEA.HI.X.SX32 R19, R25, R43, 0x1, P3 ;  /* 0x0000002b19137211 */ /* 0x000fe200018f0eff */
[----:B------:R-:W-:Y:S01]  /*2260*/  FFMA.FTZ R25, R50, R23, -0.24046532809734344482 ;  /* 0xbe763c8b32197423 */ /* 0x000fe20000010017 */
[----:B------:R-:W-:Y:S01]  /*2270*/  LEA R24, P3, R31, R42, 0x1 ;  /* 0x0000002a1f187211 */ /* 0x000fe200078608ff */
[----:B------:R-:W0:Y:S01]  /*2280*/  LDS.64 R20, [R20] ;  /* 0x0000000014147984 */ /* 0x000e220000000a00 */
[----:B------:R-:W-:-:S02]  /*2290*/  IMAD R35, R38, 0x2, R31 ;  /* 0x0000000226237824 */ /* 0x000fc400078e021f */
[----:B------:R-:W-:Y:S01]  /*22a0*/  FFMA.FTZ R25, R50, R25, 0.28857114911079406738 ;  /* 0x3e93bf9932197423 */ /* 0x000fe20000010019 */
[----:B------:R1:W2:Y:S01]  /*22b0*/  LDS.64 R22, [R32] ;  /* 0x0000000020167984 */ /* 0x0002a20000000a00 */
[----:B------:R-:W-:Y:S01]  /*22c0*/  IMAD R53, R38, 0x2, R35 ;  /* 0x0000000226357824 */ /* 0x000fe200078e0223 */
[-C--:B------:R-:W-:Y:S01]  /*22d0*/  LEA R30, P4, R35, R42.reuse, 0x1 ;  /* 0x0000002a231e7211 */ /* 0x080fe200078808ff */
[----:B------:R-:W-:Y:S01]  /*22e0*/  FFMA.FTZ R33, R50, R25, -0.36067417263984680176 ;  /* 0xbeb8aa4932217423 */ /* 0x000fe20000010019 */
[----:B------:R-:W-:Y:S02]  /*22f0*/  LEA.HI.X.SX32 R25, R31, R43, 0x1, P3 ;  /* 0x0000002b1f197211 */ /* 0x000fe400018f0eff */
[----:B------:R-:W-:Y:S01]  /*2300*/  LEA R55, R38, R53, 0x1 ;  /* 0x0000003526377211 */ /* 0x000fe200078e08ff */
[----:B------:R-:W-:Y:S01]  /*2310*/  FFMA.FTZ R33, R50, R33, 0.48089820146560668945 ;  /* 0x3ef6384a32217423 */ /* 0x000fe20000010021 */
[-C--:B-1----:R-:W-:Y:S02]  /*2320*/  LEA R32, P3, R53, R42.reuse, 0x1 ;  /* 0x0000002a35207211 */ /* 0x082fe400078608ff */
[----:B------:R-:W-:Y:S01]  /*2330*/  LEA.HI.X.SX32 R31, R35, R43, 0x1, P4 ;  /* 0x0000002b231f7211 */ /* 0x000fe200020f0eff */
[----:B------:R-:W-:Y:S01]  /*2340*/  IMAD R39, R38, 0x2, R55 ;  /* 0x0000000226277824 */ /* 0x000fe200078e0237 */
[-C--:B------:R-:W-:Y:S01]  /*2350*/  LEA R34, P4, R55, R42.reuse, 0x1 ;  /* 0x0000002a37227211 */ /* 0x080fe200078808ff */
[----:B------:R-:W-:Y:S01]  /*2360*/  FFMA.FTZ R51, R50, R33, -0.72134751081466674805 ;  /* 0xbf38aa3b32337423 */ /* 0x000fe20000010021 */
[----:B------:R-:W-:Y:S01]  /*2370*/  LEA.HI.X.SX32 R33, R53, R43, 0x1, P3 ;  /* 0x0000002b35217211 */ /* 0x000fe200018f0eff */
[----:B------:R-:W-:Y:S01]  /*2380*/  IMAD R41, R38, 0x2, R39 ;  /* 0x0000000226297824 */ /* 0x000fe200078e0227 */
[----:B------:R-:W-:Y:S01]  /*2390*/  @P2 MOV R53, 0x7f800000 ;  /* 0x7f80000000352802 */ /* 0x000fe20000000f00 */
[----:B------:R-:W-:Y:S01]  /*23a0*/  FMUL R51, R50, R51 ;  /* 0x0000003332337220 */ /* 0x000fe20000400000 */
[----:B------:R-:W-:Y:S01]  /*23b0*/  LEA.HI.X.SX32 R35, R55, R43, 0x1, P4 ;  /* 0x0000002b37237211 */ /* 0x000fe200020f0eff */
[----:B------:R-:W-:Y:S01]  /*23c0*/  IMAD R52, R38, 0x2, R41 ;  /* 0x0000000226347824 */ /* 0x000fe200078e0229 */
[-C--:B------:R-:W-:Y:S01]  /*23d0*/  LEA R38, P3, R39, R42.reuse, 0x1 ;  /* 0x0000002a27267211 */ /* 0x080fe200078608ff */
[----:B------:R-:W-:Y:S01]  /*23e0*/  @P2 FFMA.FTZ R46, R0, R53, +INF ;  /* 0x7f800000002e2423 */ /* 0x000fe20000010035 */
[----:B------:R-:W-:Y:S01]  /*23f0*/  LEA R40, P4, R41, R42, 0x1 ;  /* 0x0000002a29287211 */ /* 0x000fe200078808ff */
[----:B------:R-:W-:Y:S01]  /*2400*/  FMUL R51, R50, R51 ;  /* 0x0000003332337220 */ /* 0x000fe20000400000 */
[----:B------:R-:W-:-:S02]  /*2410*/  LEA.HI.X.SX32 R39, R39, R43, 0x1, P3 ;  /* 0x0000002b27277211 */ /* 0x000fc400018f0eff */
[----:B------:R-:W-:Y:S01]  /*2420*/  FSETP.NEU.AND P3, PT, R0, RZ, PT ;  /* 0x000000ff0000720b */ /* 0x000fe20003f6d000 */
[----:B------:R-:W-:Y:S01]  /*2430*/  FFMA.FTZ R51, R50, 1.4426950216293334961, R51 ;  /* 0x3fb8aa3b32337823 */ /* 0x000fe20000010033 */
[----:B------:R-:W-:Y:S01]  /*2440*/  LEA R42, P5, R52, R42, 0x1 ;  /* 0x0000002a342a7211 */ /* 0x000fe200078a08ff */
[----:B------:R-:W-:Y:S01]  /*2450*/  @P1 IMAD.MOV.U32 R50, RZ, RZ, 0x7f800000 ;  /* 0x7f800000ff321424 */ /* 0x000fe200078e00ff */
[-C--:B------:R-:W-:Y:S01]  /*2460*/  LEA.HI.X.SX32 R41, R41, R43.reuse, 0x1, P4 ;  /* 0x0000002b29297211 */ /* 0x080fe200020f0eff */
[----:B------:R-:W-:Y:S01]  /*2470*/  FADD R48, R48, R51 ;  /* 0x0000003330307221 */ /* 0x000fe20000000000 */
[----:B------:R-:W-:Y:S01]  /*2480*/  LEA.HI.X.SX32 R43, R52, R43, 0x1, P5 ;  /* 0x0000002b342b7211 */ /* 0x000fe200028f0eff */
[C---:B------:R-:W-:Y:S01]  /*2490*/  @P1 FFMA.FTZ R48, R45.reuse, R50, +INF ;  /* 0x7f8000002d301423 */ /* 0x040fe20000010032 */
[----:B------:R-:W-:Y:S01]  /*24a0*/  FSETP.NEU.AND P2, PT, R45, RZ, PT ;  /* 0x000000ff2d00720b */ /* 0x000fe20003f4d000 */
[----:B0-----:R0:W-:Y:S03]  /*24b0*/  STG.E.U16 [R2.64], R20 ;  /* 0x0000001402007986 */ /* 0x0011e6000c101506 */
[----:B------:R-:W-:Y:S01]  /*24c0*/  FSEL R48, R48, -INF , P2 ;  /* 0xff80000030307808 */ /* 0x000fe20001000000 */
[----:B--2---:R1:W-:Y:S01]  /*24d0*/  STG.E.U16 [R4.64], R22 ;  /* 0x0000001604007986 */ /* 0x0043e2000c101506 */
[----:B------:R-:W-:-:S03]  /*24e0*/  PRMT R0, R22, 0x7632, R0 ;  /* 0x0000763216007816 */ /* 0x000fc60000000000 */
[----:B------:R-:W-:Y:S01]  /*24f0*/  FFMA R37, R48, 0.69314718246459960938, R37 ;  /* 0x3f31721830257823 */ /* 0x000fe20000000025 */
[----:B------:R2:W-:Y:S04]  /*2500*/  STG.E.U16 [R6.64], R26 ;  /* 0x0000001a06007986 */ /* 0x0005e8000c101506 */
[----:B------:R3:W-:Y:S01]  /*2510*/  STG.E.U16 [R8.64], R28 ;  /* 0x0000001c08007986 */ /* 0x0007e2000c101506 */
[----:B0-----:R-:W-:Y:S02]  /*2520*/  PRMT R2, R29, 0x7632, R2 ;  /* 0x000076321d027816 */ /* 0x001fe40000000002 */
[----:B------:R-:W-:Y:S02]  /*2530*/  FSEL R3, R46, -INF , P3 ;  /* 0xff8000002e037808 */ /* 0x000fe40001800000 */
[----:B-1----:R-:W-:-:S02]  /*2540*/  PRMT R5, R20, 0x7632, R5 ;  /* 0x0000763214057816 */ /* 0x002fc40000000005 */
[----:B------:R-:W-:Y:S01]  /*2550*/  PRMT R20, R27, 0x7632, R20 ;  /* 0x000076321b147816 */ /* 0x000fe20000000014 */
[----:B------:R-:W-:Y:S01]  /*2560*/  FFMA R36, R3, 0.69314718246459960938, R36 ;  /* 0x3f31721803247823 */ /* 0x000fe20000000024 */
[----:B--2---:R-:W-:Y:S01]  /*2570*/  PRMT R7, R26, 0x7632, R7 ;  /* 0x000076321a077816 */ /* 0x004fe20000000007 */
[----:B------:R-:W-:Y:S01]  /*2580*/  STG.E.U16 [R10.64], R5 ;  /* 0x000000050a007986 */ /* 0x000fe2000c101506 */
[----:B---3--:R-:W-:-:S03]  /*2590*/  PRMT R9, R28, 0x7632, R9 ;  /* 0x000076321c097816 */ /* 0x008fc60000000009 */
[----:B------:R0:W-:Y:S04]  /*25a0*/  STG.E.U16 [R12.64], R0 ;  /* 0x000000000c007986 */ /* 0x0001e8000c101506 */
[----:B------:R-:W-:Y:S04]  /*25b0*/  STG.E.U16 [R14.64], R7 ;  /* 0x000000070e007986 */ /* 0x000fe8000c101506 */
[----:B------:R1:W-:Y:S04]  /*25c0*/  STG.E.U16 [R16.64], R9 ;  /* 0x0000000910007986 */ /* 0x0003e8000c101506 */
[----:B------:R2:W-:Y:S01]  /*25d0*/  STG.E.U16 [R18.64], R21 ;  /* 0x0000001512007986 */ /* 0x0005e2000c101506 */
[----:B0-----:R-:W-:-:S03]  /*25e0*/  LOP3.LUT R0, R56, 0x1f8, RZ, 0xc0, !PT ;  /* 0x000001f838007812 */ /* 0x001fc600078ec0ff */
[----:B------:R0:W-:Y:S01]  /*25f0*/  STG.E.U16 [R24.64], R23 ;  /* 0x0000001718007986 */ /* 0x0001e2000c101506 */
[----:B-1----:R-:W-:-:S03]  /*2600*/  PRMT R17, R21, 0x7632, R17 ;  /* 0x0000763215117816 */ /* 0x002fc60000000011 */
[----:B------:R0:W-:Y:S01]  /*2610*/  STG.E.U16 [R30.64], R27 ;  /* 0x0000001b1e007986 */ /* 0x0001e2000c101506 */
[----:B--2---:R-:W-:-:S03]  /*2620*/  PRMT R19, R23, 0x7632, R19 ;  /* 0x0000763217137816 */ /* 0x004fc60000000013 */
[----:B------:R0:W-:Y:S04]  /*2630*/  STG.E.U16 [R32.64], R29 ;  /* 0x0000001d20007986 */ /* 0x0001e8000c101506 */
[----:B------:R0:W-:Y:S04]  /*2640*/  STG.E.U16 [R34.64], R17 ;  /* 0x0000001122007986 */ /* 0x0001e8000c101506 */
[----:B------:R0:W-:Y:S04]  /*2650*/  STG.E.U16 [R38.64], R19 ;  /* 0x0000001326007986 */ /* 0x0001e8000c101506 */
[----:B------:R0:W-:Y:S04]  /*2660*/  STG.E.U16 [R40.64], R20 ;  /* 0x0000001428007986 */ /* 0x0001e8000c101506 */
[----:B------:R0:W-:Y:S04]  /*2670*/  STG.E.U16 [R42.64], R2 ;  /* 0x000000022a007986 */ /* 0x0001e8000c101506 */
[----:B------:R-:W-:Y:S06]  /*2680*/  BAR.SYNC.DEFER_BLOCKING 0x0 ;  /* 0x0000000000007b1d */ /* 0x000fec0000010000 */
[----:B------:R0:W-:Y:S04]  /*2690*/  STS.64 [R0], R36 ;  /* 0x0000002400007388 */ /* 0x0001e80000000a00 */
[----:B------:R-:W-:Y:S06]  /*26a0*/  BAR.SYNC.DEFER_BLOCKING 0x0 ;  /* 0x0000000000007b1d */ /* 0x000fec0000010000 */
[----:B------:R-:W-:Y:S05]  /*26b0*/  @P0 EXIT ;  /* 0x000000000000094d */ /* 0x000fea0003800000 */
[----:B0-----:R-:W0:Y:S01]  /*26c0*/  LDS R5, [R44] ;  /* 0x000000002c057984 */ /* 0x001e220000000800 */
[----:B------:R-:W-:Y:S01]  /*26d0*/  IMAD R0, R54, c[0x0][0x1cc], RZ ;  /* 0x0000730036007a24 */ /* 0x000fe200078e02ff */
[C---:B------:R-:W-:Y:S01]  /*26e0*/  SHF.L.U32 R3, R47.reuse, 0x2, RZ ;  /* 0x000000022f037819 */ /* 0x040fe200000006ff */
[----:B------:R-:W-:-:S04]  /*26f0*/  IMAD.HI R47, R47, 0x4, RZ ;  /* 0x000000042f2f7827 */ /* 0x000fc800078e02ff */
[C---:B------:R-:W-:Y:S02]  /*2700*/  IMAD.SHL.U32 R2, R0.reuse, 0x4, RZ ;  /* 0x0000000400027824 */ /* 0x040fe400078e00ff */
[----:B------:R-:W-:-:S03]  /*2710*/  IMAD.HI R0, R0, 0x4, RZ ;  /* 0x0000000400007827 */ /* 0x000fc600078e02ff */
[----:B------:R-:W-:-:S04]  /*2720*/  IADD3 R2, P0, P1, R3, c[0x0][0x180], R2 ;  /* 0x0000600003027a10 */ /* 0x000fc8000791e002 */
[----:B------:R-:W-:-:S05]  /*2730*/  IADD3.X R3, R47, c[0x0][0x184], R0, P0, P1 ;  /* 0x000061002f037a10 */ /* 0x000fca00007e2400 */
[----:B0-----:R-:W-:Y:S01]  /*2740*/  STG.E [R2.64], R5 ;  /* 0x0000000502007986 */ /* 0x001fe2000c101906 */
[----:B------:R-:W-:Y:S05]  /*2750*/  EXIT ;  /* 0x000000000000794d */ /* 0x000fea0003800000 */
.L_x_2:
[----:B------:R-:W-:-:S00]  /*2760*/  BRA `(.L_x_2) ;  /* 0xfffffff000007947 */ /* 0x000fc0000383ffff */
[----:B------:R-:W-:-:S00]  /*2770*/  NOP ;  /* 0x0000000000007918 */ /* 0x000fc00000000000 */
        /* <DEDUP_REMOVED lines=8> */
.L_x_3:


//--------------------- .nv.global.init           --------------------------
	.section	.nv.global.init,"aw",@progbits
.nv.global.init:
	.type		_$_str,@object
	.size		_$_str,(.L_0 - _$_str)
_$_str:
        /*0000*/ 	.byte	0x5f, 0x5f, 0x43, 0x55, 0x44, 0x41, 0x5f, 0x46, 0x54, 0x5a, 0x00
.L_0:


//--------------------- .nv.shared.attn_fwd       --------------------------
	.section	.nv.shared.attn_fwd,"aw",@nobits
	.sectionflags	@""
	.align	16
